	.target	sm_90a

	.elftype	@"ET_EXEC"


//--------------------- .note.nv.tkinfo           --------------------------
	.section	.note.nv.tkinfo,"",@"SHT_NOTE"
	.sectionflags	@"SHF_NOTE_NV_TKINFO"
	.tkinfo
        /*0018*/ 	.word	0x00000002
        /*0030*/ 	.string	""
        /*0030*/ 	.string	"ptxas"
        /*0030*/ 	.string	"Cuda compilation tools, release 13.0, V13.0.88"
        /*0030*/ 	.string	"Build cuda_13.0.r13.0/compiler.36424714_0"
        /*0030*/ 	.string	"-arch sm_90a -m 64 "



//--------------------- .note.nv.cuinfo           --------------------------
	.section	.note.nv.cuinfo,"",@"SHT_NOTE"
	.sectionflags	@"SHF_NOTE_NV_CUINFO"
        /*0018*/ 	.short	0x0002
        /*001a*/ 	.short	0x005a
        /*001c*/ 	.short	0x0082
	.zero		2


//--------------------- .nv.info                  --------------------------
	.section	.nv.info,"",@"SHT_CUDA_INFO"
	.align	4


	//----- nvinfo : EIATTR_REGCOUNT
	.align		4
        /*0000*/ 	.byte	0x04, 0x2f
        /*0002*/ 	.short	(.L_15 - .L_14)
	.align		4
.L_14:
        /*0004*/ 	.word	index@(_ZN7cutlass13device_kernelINS_4gemm6kernel13GemmUniversalIN4cute5tupleIJiiiiEEENS1_10collective13CollectiveMmaINS1_34MainloopSm90TmaGmmaWarpSpecializedILi3ENS5_IJNS4_1CILi1EEESB_SB_EEENS1_35KernelTmaWarpSpecializedCooperativeEEENS5_IJNSA_ILi128EEENSA_ILi256EEENSA_ILi64EEEEEEaNS5_IJlSB_lEEEaSJ_NS4_8TiledMMAINS4_8MMA_AtomIJNS4_4SM904GMMA27MMA_64x256x32_S32S8S8_SS_TNEEEENS4_6LayoutINS5_IJNSA_ILi2EEESB_SB_EEENS5_IJSB_NSA_ILi0EEEST_EEEEENS5_IJNS4_10UnderscoreESW_SW_EEEEENS4_13SM90_TMA_LOADENS4_14ComposedLayoutINS4_7SwizzleILi2ELi4ELi3EEENS4_18smem_ptr_flag_bitsILi8EEENSQ_INS5_IJNSA_ILi8EEESH_EEENS5_IJSH_SB_EEEEEEEvNS4_8identityESZ_S19_vS1A_EENS_8epilogue10collective6detail29Sm90TmaWarpSpecializedAdapterINS1D_15DefaultEpilogueIaSJ_SJ_NS1C_6thread17LinearCombinationIaLi1EiiLNS1H_9ScaleType4KindE0ELNS_15FloatRoundStyleE2EaEENS1_15EpilogueDefaultEEEEEvvEEEEvNT_6ParamsE)
        /*0008*/ 	.word	0x000000a8


	//----- nvinfo : EIATTR_FRAME_SIZE
	.align		4
.L_15:
        /*000c*/ 	.byte	0x04, 0x11
        /*000e*/ 	.short	(.L_17 - .L_16)
	.align		4
.L_16:
        /*0010*/ 	.word	index@(_ZN7cutlass13device_kernelINS_4gemm6kernel13GemmUniversalIN4cute5tupleIJiiiiEEENS1_10collective13CollectiveMmaINS1_34MainloopSm90TmaGmmaWarpSpecializedILi3ENS5_IJNS4_1CILi1EEESB_SB_EEENS1_35KernelTmaWarpSpecializedCooperativeEEENS5_IJNSA_ILi128EEENSA_ILi256EEENSA_ILi64EEEEEEaNS5_IJlSB_lEEEaSJ_NS4_8TiledMMAINS4_8MMA_AtomIJNS4_4SM904GMMA27MMA_64x256x32_S32S8S8_SS_TNEEEENS4_6LayoutINS5_IJNSA_ILi2EEESB_SB_EEENS5_IJSB_NSA_ILi0EEEST_EEEEENS5_IJNS4_10UnderscoreESW_SW_EEEEENS4_13SM90_TMA_LOADENS4_14ComposedLayoutINS4_7SwizzleILi2ELi4ELi3EEENS4_18smem_ptr_flag_bitsILi8EEENSQ_INS5_IJNSA_ILi8EEESH_EEENS5_IJSH_SB_EEEEEEEvNS4_8identityESZ_S19_vS1A_EENS_8epilogue10collective6detail29Sm90TmaWarpSpecializedAdapterINS1D_15DefaultEpilogueIaSJ_SJ_NS1C_6thread17LinearCombinationIaLi1EiiLNS1H_9ScaleType4KindE0ELNS_15FloatRoundStyleE2EaEENS1_15EpilogueDefaultEEEEEvvEEEEvNT_6ParamsE)
        /*0014*/ 	.word	0x00000000


	//----- nvinfo : EIATTR_MIN_STACK_SIZE
	.align		4
.L_17:
        /*0018*/ 	.byte	0x04, 0x12
        /*001a*/ 	.short	(.L_19 - .L_18)
	.align		4
.L_18:
        /*001c*/ 	.word	index@(_ZN7cutlass13device_kernelINS_4gemm6kernel13GemmUniversalIN4cute5tupleIJiiiiEEENS1_10collective13CollectiveMmaINS1_34MainloopSm90TmaGmmaWarpSpecializedILi3ENS5_IJNS4_1CILi1EEESB_SB_EEENS1_35KernelTmaWarpSpecializedCooperativeEEENS5_IJNSA_ILi128EEENSA_ILi256EEENSA_ILi64EEEEEEaNS5_IJlSB_lEEEaSJ_NS4_8TiledMMAINS4_8MMA_AtomIJNS4_4SM904GMMA27MMA_64x256x32_S32S8S8_SS_TNEEEENS4_6LayoutINS5_IJNSA_ILi2EEESB_SB_EEENS5_IJSB_NSA_ILi0EEEST_EEEEENS5_IJNS4_10UnderscoreESW_SW_EEEEENS4_13SM90_TMA_LOADENS4_14ComposedLayoutINS4_7SwizzleILi2ELi4ELi3EEENS4_18smem_ptr_flag_bitsILi8EEENSQ_INS5_IJNSA_ILi8EEESH_EEENS5_IJSH_SB_EEEEEEEvNS4_8identityESZ_S19_vS1A_EENS_8epilogue10collective6detail29Sm90TmaWarpSpecializedAdapterINS1D_15DefaultEpilogueIaSJ_SJ_NS1C_6thread17LinearCombinationIaLi1EiiLNS1H_9ScaleType4KindE0ELNS_15FloatRoundStyleE2EaEENS1_15EpilogueDefaultEEEEEvvEEEEvNT_6ParamsE)
        /*0020*/ 	.word	0x00000000
.L_19:


//--------------------- .nv.compat                --------------------------
	.section	.nv.compat,"",@"SHT_CUDA_COMPAT_INFO"
	.align	4
        /*0000*/ 	.byte	0x02, 0x09, 0x01, 0x00, 0x02, 0x02, 0x04, 0x00, 0x02, 0x05, 0x05, 0x00, 0x03, 0x07, 0x01, 0x01
        /*0010*/ 	.byte	0x02, 0x03, 0x01, 0x00, 0x02, 0x06, 0x01, 0x00, 0x04, 0x0b, 0x08, 0x00, 0x00, 0x00, 0x00, 0x00
        /*0020*/ 	.byte	0x00, 0x00, 0x00, 0x00


//--------------------- .nv.info._ZN7cutlass13device_kernelINS_4gemm6kernel13GemmUniversalIN4cute5tupleIJiiiiEEENS1_10collective13CollectiveMmaINS1_34MainloopSm90TmaGmmaWarpSpecializedILi3ENS5_IJNS4_1CILi1EEESB_SB_EEENS1_35KernelTmaWarpSpecializedCooperativeEEENS5_IJNSA_ILi128EEENSA_ILi256EEENSA_ILi64EEEEEEaNS5_IJlSB_lEEEaSJ_NS4_8TiledMMAINS4_8MMA_AtomIJNS4_4SM904GMMA27MMA_64x256x32_S32S8S8_SS_TNEEEENS4_6LayoutINS5_IJNSA_ILi2EEESB_SB_EEENS5_IJSB_NSA_ILi0EEEST_EEEEENS5_IJNS4_10UnderscoreESW_SW_EEEEENS4_13SM90_TMA_LOADENS4_14ComposedLayoutINS4_7SwizzleILi2ELi4ELi3EEENS4_18smem_ptr_flag_bitsILi8EEENSQ_INS5_IJNSA_ILi8EEESH_EEENS5_IJSH_SB_EEEEEEEvNS4_8identityESZ_S19_vS1A_EENS_8epilogue10collective6detail29Sm90TmaWarpSpecializedAdapterINS1D_15DefaultEpilogueIaSJ_SJ_NS1C_6thread17LinearCombinationIaLi1EiiLNS1H_9ScaleType4KindE0ELNS_15FloatRoundStyleE2EaEENS1_15EpilogueDefaultEEEEEvvEEEEvNT_6ParamsE --------------------------
	.section	.nv.info._ZN7cutlass13device_kernelINS_4gemm6kernel13GemmUniversalIN4cute5tupleIJiiiiEEENS1_10collective13CollectiveMmaINS1_34MainloopSm90TmaGmmaWarpSpecializedILi3ENS5_IJNS4_1CILi1EEESB_SB_EEENS1_35KernelTmaWarpSpecializedCooperativeEEENS5_IJNSA_ILi128EEENSA_ILi256EEENSA_ILi64EEEEEEaNS5_IJlSB_lEEEaSJ_NS4_8TiledMMAINS4_8MMA_AtomIJNS4_4SM904GMMA27MMA_64x256x32_S32S8S8_SS_TNEEEENS4_6LayoutINS5_IJNSA_ILi2EEESB_SB_EEENS5_IJSB_NSA_ILi0EEEST_EEEEENS5_IJNS4_10UnderscoreESW_SW_EEEEENS4_13SM90_TMA_LOADENS4_14ComposedLayoutINS4_7SwizzleILi2ELi4ELi3EEENS4_18smem_ptr_flag_bitsILi8EEENSQ_INS5_IJNSA_ILi8EEESH_EEENS5_IJSH_SB_EEEEEEEvNS4_8identityESZ_S19_vS1A_EENS_8epilogue10collective6detail29Sm90TmaWarpSpecializedAdapterINS1D_15DefaultEpilogueIaSJ_SJ_NS1C_6thread17LinearCombinationIaLi1EiiLNS1H_9ScaleType4KindE0ELNS_15FloatRoundStyleE2EaEENS1_15EpilogueDefaultEEEEEvvEEEEvNT_6ParamsE,"",@"SHT_CUDA_INFO"
	.sectionflags	@""
	.align	4


	//----- nvinfo : EIATTR_CUDA_API_VERSION
	.align		4
        /*0000*/ 	.byte	0x04, 0x37
        /*0002*/ 	.short	(.L_21 - .L_20)
.L_20:
        /*0004*/ 	.word	0x00000082


	//----- nvinfo : EIATTR_KPARAM_INFO
	.align		4
.L_21:
        /*0008*/ 	.byte	0x04, 0x17
        /*000a*/ 	.short	(.L_23 - .L_22)
.L_22:
        /*000c*/ 	.word	0x00000000
        /*0010*/ 	.short	0x0000
        /*0012*/ 	.short	0x0070
        /*0014*/ 	.byte	0x00, 0xf0, 0x01, 0x10


	//----- nvinfo : EIATTR_SPARSE_MMA_MASK
	.align		4
.L_23:
        /*0018*/ 	.byte	0x03, 0x50
        /*001a*/ 	.short	0x0000


	//----- nvinfo : EIATTR_MAXREG_COUNT
	.align		4
        /*001c*/ 	.byte	0x03, 0x1b
        /*001e*/ 	.short	0x00a8


	//----- nvinfo : EIATTR_NUM_BARRIERS
	.align		4
        /*0020*/ 	.byte	0x02, 0x4c
        /*0022*/ 	.byte	0x01
	.zero		1


	//----- nvinfo : EIATTR_EXTERNS
	.align		4
        /*0024*/ 	.byte	0x04, 0x0f
        /*0026*/ 	.short	(.L_25 - .L_24)


	//   ....[0]....
	.align		4
.L_24:
        /*0028*/ 	.word	index@(__assertfail)


	//----- nvinfo : EIATTR_MERCURY_ISA_VERSION
	.align		4
.L_25:
        /*002c*/ 	.byte	0x03, 0x5f
        /*002e*/ 	.short	0x0101


	//----- nvinfo : EIATTR_INT_WARP_WIDE_INSTR_OFFSETS
	.align		4
        /*0030*/ 	.byte	0x04, 0x31
        /*0032*/ 	.short	(.L_27 - .L_26)


	//   ....[0]....
.L_26:
        /*0034*/ 	.word	0x00000390


	//   ....[1]....
        /*0038*/ 	.word	0x000003c0


	//   ....[2]....
        /*003c*/ 	.word	0x000004a0


	//----- nvinfo : EIATTR_COOP_GROUP_MASK_REGIDS
	.align		4
.L_27:
        /*0040*/ 	.byte	0x04, 0x29
        /*0042*/ 	.short	(.L_29 - .L_28)


	//   ....[0]....
.L_28:
        /*0044*/ 	.word	0xffffffff


	//   ....[1]....
        /*0048*/ 	.word	0xffffffff


	//   ....[2]....
        /*004c*/ 	.word	0xffffffff


	//   ....[3]....
        /*0050*/ 	.word	0xffffffff


	//   ....[4]....
        /*0054*/ 	.word	0xffffffff


	//----- nvinfo : EIATTR_COOP_GROUP_INSTR_OFFSETS
	.align		4
.L_29:
        /*0058*/ 	.byte	0x04, 0x28
        /*005a*/ 	.short	(.L_31 - .L_30)


	//   ....[0]....
.L_30:
        /*005c*/ 	.word	0x00000060


	//   ....[1]....
        /*0060*/ 	.word	0x00000070


	//   ....[2]....
        /*0064*/ 	.word	0x00000130


	//   ....[3]....
        /*0068*/ 	.word	0x000002a0


	//   ....[4]....
        /*006c*/ 	.word	0x00000f50


	//----- nvinfo : EIATTR_REG_RECONFIG
	.align		4
.L_31:
        /*0070*/ 	.byte	0x01, 0x54
	.zero		2


	//----- nvinfo : EIATTR_SYSCALL_OFFSETS
	.align		4
        /*0074*/ 	.byte	0x04, 0x46
        /*0076*/ 	.short	(.L_33 - .L_32)


	//   ....[0]....
.L_32:
        /*0078*/ 	.word	0x00001110


	//----- nvinfo : EIATTR_MBARRIER_INSTR_OFFSETS
	.align		4
.L_33:
        /*007c*/ 	.byte	0x04, 0x39
        /*007e*/ 	.short	(.L_35 - .L_34)


	//   ....[0]....
.L_34:
        /*0080*/ 	.word	0x00000230
        /*0084*/ 	.word	0x000000ff
        /*0088*/ 	.word	0x00000000
        /*008c*/ 	.short	0x0100
        /*008e*/ 	.byte	0x08
	.zero		1


	//   ....[1]....
        /*0090*/ 	.word	0x00000240
        /*0094*/ 	.word	0x000000ff
        /*0098*/ 	.word	0x00000018
        /*009c*/ 	.short	0x0100
        /*009e*/ 	.byte	0x08
	.zero		1


	//   ....[2]....
        /*00a0*/ 	.word	0x00000250
        /*00a4*/ 	.word	0x000000ff
        /*00a8*/ 	.word	0x00000008
        /*00ac*/ 	.short	0x0100
        /*00ae*/ 	.byte	0x08
	.zero		1


	//   ....[3]....
        /*00b0*/ 	.word	0x00000260
        /*00b4*/ 	.word	0x000000ff
        /*00b8*/ 	.word	0x00000020
        /*00bc*/ 	.short	0x0100
        /*00be*/ 	.byte	0x08
	.zero		1


	//   ....[4]....
        /*00c0*/ 	.word	0x00000270
        /*00c4*/ 	.word	0x000000ff
        /*00c8*/ 	.word	0x00000010
        /*00cc*/ 	.short	0x0100
        /*00ce*/ 	.byte	0x08
	.zero		1


	//   ....[5]....
        /*00d0*/ 	.word	0x00000280
        /*00d4*/ 	.word	0x000000ff
        /*00d8*/ 	.word	0x00000028
        /*00dc*/ 	.short	0x0100
        /*00de*/ 	.byte	0x08
	.zero		1


	//   ....[6]....
        /*00e0*/ 	.word	0x00000510
        /*00e4*/ 	.word	0x000000ff
        /*00e8*/ 	.word	0x00000040
        /*00ec*/ 	.short	0x0100
        /*00ee*/ 	.byte	0x06
	.zero		1


	//   ....[7]....
        /*00f0*/ 	.word	0x00000570
        /*00f4*/ 	.word	0x000000ff
        /*00f8*/ 	.word	0x00000048
        /*00fc*/ 	.short	0x0100
        /*00fe*/ 	.byte	0x06
	.zero		1


	//   ....[8]....
        /*0100*/ 	.word	0x000011e0
        /*0104*/ 	.word	0x00000003
        /*0108*/ 	.word	0x00000000
        /*010c*/ 	.short	0x010a
        /*010e*/ 	.byte	0x3f
	.zero		1


	//   ....[9]....
        /*0110*/ 	.word	0x00001220
        /*0114*/ 	.word	0x00000003
        /*0118*/ 	.word	0x00000000
        /*011c*/ 	.short	0x010a
        /*011e*/ 	.byte	0x3f
	.zero		1


	//   ....[10]....
        /*0120*/ 	.word	0x000014f0
        /*0124*/ 	.word	0x00000005
        /*0128*/ 	.word	0x00000000
        /*012c*/ 	.short	0x010a
        /*012e*/ 	.byte	0x3f
	.zero		1


	//   ....[11]....
        /*0130*/ 	.word	0x00001530
        /*0134*/ 	.word	0x00000005
        /*0138*/ 	.word	0x00000000
        /*013c*/ 	.short	0x010a
        /*013e*/ 	.byte	0x3f
	.zero		1


	//   ....[12]....
        /*0140*/ 	.word	0x00001690
        /*0144*/ 	.word	0x00000004
        /*0148*/ 	.word	0x00000000
        /*014c*/ 	.short	0x0101
        /*014e*/ 	.byte	0x3f
	.zero		1


	//   ....[13]....
        /*0150*/ 	.word	0x00001870
        /*0154*/ 	.word	0x00000000
        /*0158*/ 	.word	0x00000000
        /*015c*/ 	.short	0x0101
        /*015e*/ 	.byte	0x3f
	.zero		1


	//   ....[14]....
        /*0160*/ 	.word	0x00008e00
        /*0164*/ 	.word	0x0000000e
        /*0168*/ 	.word	0x00000018
        /*016c*/ 	.short	0x010a
        /*016e*/ 	.byte	0x3f
	.zero		1


	//   ....[15]....
        /*0170*/ 	.word	0x00009180
        /*0174*/ 	.word	0x00000006
        /*0178*/ 	.word	0x00000048
        /*017c*/ 	.short	0x0101
        /*017e*/ 	.byte	0x3f
	.zero		1


	//   ....[16]....
        /*0180*/ 	.word	0x000098b0
        /*0184*/ 	.word	0x00000007
        /*0188*/ 	.word	0x00000000
        /*018c*/ 	.short	0x010a
        /*018e*/ 	.byte	0x3f
	.zero		1


	//   ....[17]....
        /*0190*/ 	.word	0x00009930
        /*0194*/ 	.word	0x00000009
        /*0198*/ 	.word	0x00000000
        /*019c*/ 	.short	0x010a
        /*019e*/ 	.byte	0x3f
	.zero		1


	//   ....[18]....
        /*01a0*/ 	.word	0x000099c0
        /*01a4*/ 	.word	0x00000003
        /*01a8*/ 	.word	0x00000000
        /*01ac*/ 	.short	0x010a
        /*01ae*/ 	.byte	0x3f
	.zero		1


	//   ....[19]....
        /*01b0*/ 	.word	0x00009a20
        /*01b4*/ 	.word	0x00000003
        /*01b8*/ 	.word	0x00000000
        /*01bc*/ 	.short	0x010a
        /*01be*/ 	.byte	0x3f
	.zero		1


	//   ....[20]....
        /*01c0*/ 	.word	0x00009a70
        /*01c4*/ 	.word	0x00000005
        /*01c8*/ 	.word	0x00000000
        /*01cc*/ 	.short	0x010a
        /*01ce*/ 	.byte	0x3f
	.zero		1


	//   ....[21]....
        /*01d0*/ 	.word	0x00009b40
        /*01d4*/ 	.word	0x0000000e
        /*01d8*/ 	.word	0x00000018
        /*01dc*/ 	.short	0x010a
        /*01de*/ 	.byte	0x3f
	.zero		1


	//   ....[22]....
        /*01e0*/ 	.word	0x00009c10
        /*01e4*/ 	.word	0x00000007
        /*01e8*/ 	.word	0x00000000
        /*01ec*/ 	.short	0x010a
        /*01ee*/ 	.byte	0x3f
	.zero		1


	//   ....[23]....
        /*01f0*/ 	.word	0x00009c60
        /*01f4*/ 	.word	0x00000009
        /*01f8*/ 	.word	0x00000000
        /*01fc*/ 	.short	0x010a
        /*01fe*/ 	.byte	0x3f
	.zero		1


	//----- nvinfo : EIATTR_NUM_MBARRIERS
	.align		4
.L_35:
        /*0200*/ 	.byte	0x03, 0x38
        /*0202*/ 	.short	0x0008


	//----- nvinfo : EIATTR_EXIT_INSTR_OFFSETS
	.align		4
        /*0204*/ 	.byte	0x04, 0x1c
        /*0206*/ 	.short	(.L_37 - .L_36)


	//   ....[0]....
.L_36:
        /*0208*/ 	.word	0x000005c0


	//   ....[1]....
        /*020c*/ 	.word	0x00000e90


	//   ....[2]....
        /*0210*/ 	.word	0x00008470


	//   ....[3]....
        /*0214*/ 	.word	0x00008aa0


	//   ....[4]....
        /*0218*/ 	.word	0x00009a10


	//----- nvinfo : EIATTR_MAX_THREADS
	.align		4
.L_37:
        /*021c*/ 	.byte	0x04, 0x05
        /*021e*/ 	.short	(.L_39 - .L_38)
.L_38:
        /*0220*/ 	.word	0x00000180
        /*0224*/ 	.word	0x00000001
        /*0228*/ 	.word	0x00000001


	//----- nvinfo : EIATTR_CRS_STACK_SIZE
	.align		4
.L_39:
        /*022c*/ 	.byte	0x04, 0x1e
        /*022e*/ 	.short	(.L_41 - .L_40)
.L_40:
        /*0230*/ 	.word	0x00000000


	//----- nvinfo : EIATTR_CBANK_PARAM_SIZE
	.align		4
.L_41:
        /*0234*/ 	.byte	0x03, 0x19
        /*0236*/ 	.short	0x0470


	//----- nvinfo : EIATTR_PARAM_CBANK
	.align		4
        /*0238*/ 	.byte	0x04, 0x0a
        /*023a*/ 	.short	(.L_43 - .L_42)
	.align		4
.L_42:
        /*023c*/ 	.word	index@(.nv.constant0._ZN7cutlass13device_kernelINS_4gemm6kernel13GemmUniversalIN4cute5tupleIJiiiiEEENS1_10collective13CollectiveMmaINS1_34MainloopSm90TmaGmmaWarpSpecializedILi3ENS5_IJNS4_1CILi1EEESB_SB_EEENS1_35KernelTmaWarpSpecializedCooperativeEEENS5_IJNSA_ILi128EEENSA_ILi256EEENSA_ILi64EEEEEEaNS5_IJlSB_lEEEaSJ_NS4_8TiledMMAINS4_8MMA_AtomIJNS4_4SM904GMMA27MMA_64x256x32_S32S8S8_SS_TNEEEENS4_6LayoutINS5_IJNSA_ILi2EEESB_SB_EEENS5_IJSB_NSA_ILi0EEEST_EEEEENS5_IJNS4_10UnderscoreESW_SW_EEEEENS4_13SM90_TMA_LOADENS4_14ComposedLayoutINS4_7SwizzleILi2ELi4ELi3EEENS4_18smem_ptr_flag_bitsILi8EEENSQ_INS5_IJNSA_ILi8EEESH_EEENS5_IJSH_SB_EEEEEEEvNS4_8identityESZ_S19_vS1A_EENS_8epilogue10collective6detail29Sm90TmaWarpSpecializedAdapterINS1D_15DefaultEpilogueIaSJ_SJ_NS1C_6thread17LinearCombinationIaLi1EiiLNS1H_9ScaleType4KindE0ELNS_15FloatRoundStyleE2EaEENS1_15EpilogueDefaultEEEEEvvEEEEvNT_6ParamsE)
        /*0240*/ 	.short	0x0210
        /*0242*/ 	.short	0x0470


	//----- nvinfo : EIATTR_SW_WAR
	.align		4
.L_43:
        /*0244*/ 	.byte	0x04, 0x36
        /*0246*/ 	.short	(.L_45 - .L_44)
.L_44:
        /*0248*/ 	.word	0x00000008
.L_45:


//--------------------- .nv.callgraph             --------------------------
	.section	.nv.callgraph,"",@"SHT_CUDA_CALLGRAPH"
	.align	4
	.sectionentsize	8
	.align		4
        /*0000*/ 	.word	0x00000000
	.align		4
        /*0004*/ 	.word	0xffffffff
	.align		4
        /*0008*/ 	.word	index@(_ZN7cutlass13device_kernelINS_4gemm6kernel13GemmUniversalIN4cute5tupleIJiiiiEEENS1_10collective13CollectiveMmaINS1_34MainloopSm90TmaGmmaWarpSpecializedILi3ENS5_IJNS4_1CILi1EEESB_SB_EEENS1_35KernelTmaWarpSpecializedCooperativeEEENS5_IJNSA_ILi128EEENSA_ILi256EEENSA_ILi64EEEEEEaNS5_IJlSB_lEEEaSJ_NS4_8TiledMMAINS4_8MMA_AtomIJNS4_4SM904GMMA27MMA_64x256x32_S32S8S8_SS_TNEEEENS4_6LayoutINS5_IJNSA_ILi2EEESB_SB_EEENS5_IJSB_NSA_ILi0EEEST_EEEEENS5_IJNS4_10UnderscoreESW_SW_EEEEENS4_13SM90_TMA_LOADENS4_14ComposedLayoutINS4_7SwizzleILi2ELi4ELi3EEENS4_18smem_ptr_flag_bitsILi8EEENSQ_INS5_IJNSA_ILi8EEESH_EEENS5_IJSH_SB_EEEEEEEvNS4_8identityESZ_S19_vS1A_EENS_8epilogue10collective6detail29Sm90TmaWarpSpecializedAdapterINS1D_15DefaultEpilogueIaSJ_SJ_NS1C_6thread17LinearCombinationIaLi1EiiLNS1H_9ScaleType4KindE0ELNS_15FloatRoundStyleE2EaEENS1_15EpilogueDefaultEEEEEvvEEEEvNT_6ParamsE)
	.align		4
        /*000c*/ 	.word	index@(__assertfail)
	.align		4
        /*0010*/ 	.word	0x00000000
	.align		4
        /*0014*/ 	.word	0xfffffffe
	.align		4
        /*0018*/ 	.word	0x00000000
	.align		4
        /*001c*/ 	.word	0xfffffffd
	.align		4
        /*0020*/ 	.word	0x00000000
	.align		4
        /*0024*/ 	.word	0xfffffffc


//--------------------- .nv.constant4             --------------------------
	.section	.nv.constant4,"a",@progbits
	.align	8
	.align		8
.nv.constant4:
        /*0000*/ 	.dword	__assertfail
	.align		8
        /*0008*/ 	.dword	__unnamed_1
	.align		8
        /*0010*/ 	.dword	_ZN40_INTERNAL_c554c4d1_4_k_cu_2e65df52_216004cuda3std3__45__cpo5beginE
	.align		8
        /*0018*/ 	.dword	_ZN40_INTERNAL_c554c4d1_4_k_cu_2e65df52_216004cuda3std3__45__cpo3endE
	.align		8
        /*0020*/ 	.dword	_ZN40_INTERNAL_c554c4d1_4_k_cu_2e65df52_216004cuda3std3__45__cpo6cbeginE
	.align		8
        /*0028*/ 	.dword	_ZN40_INTERNAL_c554c4d1_4_k_cu_2e65df52_216004cuda3std3__45__cpo4cendE
	.align		8
        /*0030*/ 	.dword	_ZN40_INTERNAL_c554c4d1_4_k_cu_2e65df52_216004cuda3std3__442_GLOBAL__N__c554c4d1_4_k_cu_2e65df52_216006ignoreE
	.align		8
        /*0038*/ 	.dword	_ZN40_INTERNAL_c554c4d1_4_k_cu_2e65df52_216004cuda3std3__419piecewise_constructE
	.align		8
        /*0040*/ 	.dword	_ZN40_INTERNAL_c554c4d1_4_k_cu_2e65df52_216004cuda3std3__48in_placeE
	.align		8
        /*0048*/ 	.dword	_ZN40_INTERNAL_c554c4d1_4_k_cu_2e65df52_216004cuda3std6ranges3__45__cpo4swapE
	.align		8
        /*0050*/ 	.dword	_ZN40_INTERNAL_c554c4d1_4_k_cu_2e65df52_216004cuda3std6ranges3__45__cpo9iter_moveE
	.align		8
        /*0058*/ 	.dword	_ZN40_INTERNAL_c554c4d1_4_k_cu_2e65df52_216004cute7productE
	.align		8
        /*0060*/ 	.dword	_ZN40_INTERNAL_c554c4d1_4_k_cu_2e65df52_216004cute1_E
	.align		8
        /*0068*/ 	.dword	$str$22
	.align		8
        /*0070*/ 	.dword	$str$23


//--------------------- .text._ZN7cutlass13device_kernelINS_4gemm6kernel13GemmUniversalIN4cute5tupleIJiiiiEEENS1_10collective13CollectiveMmaINS1_34MainloopSm90TmaGmmaWarpSpecializedILi3ENS5_IJNS4_1CILi1EEESB_SB_EEENS1_35KernelTmaWarpSpecializedCooperativeEEENS5_IJNSA_ILi128EEENSA_ILi256EEENSA_ILi64EEEEEEaNS5_IJlSB_lEEEaSJ_NS4_8TiledMMAINS4_8MMA_AtomIJNS4_4SM904GMMA27MMA_64x256x32_S32S8S8_SS_TNEEEENS4_6LayoutINS5_IJNSA_ILi2EEESB_SB_EEENS5_IJSB_NSA_ILi0EEEST_EEEEENS5_IJNS4_10UnderscoreESW_SW_EEEEENS4_13SM90_TMA_LOADENS4_14ComposedLayoutINS4_7SwizzleILi2ELi4ELi3EEENS4_18smem_ptr_flag_bitsILi8EEENSQ_INS5_IJNSA_ILi8EEESH_EEENS5_IJSH_SB_EEEEEEEvNS4_8identityESZ_S19_vS1A_EENS_8epilogue10collective6detail29Sm90TmaWarpSpecializedAdapterINS1D_15DefaultEpilogueIaSJ_SJ_NS1C_6thread17LinearCombinationIaLi1EiiLNS1H_9ScaleType4KindE0ELNS_15FloatRoundStyleE2EaEENS1_15EpilogueDefaultEEEEEvvEEEEvNT_6ParamsE --------------------------
	.section	.text._ZN7cutlass13device_kernelINS_4gemm6kernel13GemmUniversalIN4cute5tupleIJiiiiEEENS1_10collective13CollectiveMmaINS1_34MainloopSm90TmaGmmaWarpSpecializedILi3ENS5_IJNS4_1CILi1EEESB_SB_EEENS1_35KernelTmaWarpSpecializedCooperativeEEENS5_IJNSA_ILi128EEENSA_ILi256EEENSA_ILi64EEEEEEaNS5_IJlSB_lEEEaSJ_NS4_8TiledMMAINS4_8MMA_AtomIJNS4_4SM904GMMA27MMA_64x256x32_S32S8S8_SS_TNEEEENS4_6LayoutINS5_IJNSA_ILi2EEESB_SB_EEENS5_IJSB_NSA_ILi0EEEST_EEEEENS5_IJNS4_10UnderscoreESW_SW_EEEEENS4_13SM90_TMA_LOADENS4_14ComposedLayoutINS4_7SwizzleILi2ELi4ELi3EEENS4_18smem_ptr_flag_bitsILi8EEENSQ_INS5_IJNSA_ILi8EEESH_EEENS5_IJSH_SB_EEEEEEEvNS4_8identityESZ_S19_vS1A_EENS_8epilogue10collective6detail29Sm90TmaWarpSpecializedAdapterINS1D_15DefaultEpilogueIaSJ_SJ_NS1C_6thread17LinearCombinationIaLi1EiiLNS1H_9ScaleType4KindE0ELNS_15FloatRoundStyleE2EaEENS1_15EpilogueDefaultEEEEEvvEEEEvNT_6ParamsE,"ax",@progbits
	.align	128
.text._ZN7cutlass13device_kernelINS_4gemm6kernel13GemmUniversalIN4cute5tupleIJiiiiEEENS1_10collective13CollectiveMmaINS1_34MainloopSm90TmaGmmaWarpSpecializedILi3ENS5_IJNS4_1CILi1EEESB_SB_EEENS1_35KernelTmaWarpSpecializedCooperativeEEENS5_IJNSA_ILi128EEENSA_ILi256EEENSA_ILi64EEEEEEaNS5_IJlSB_lEEEaSJ_NS4_8TiledMMAINS4_8MMA_AtomIJNS4_4SM904GMMA27MMA_64x256x32_S32S8S8_SS_TNEEEENS4_6LayoutINS5_IJNSA_ILi2EEESB_SB_EEENS5_IJSB_NSA_ILi0EEEST_EEEEENS5_IJNS4_10UnderscoreESW_SW_EEEEENS4_13SM90_TMA_LOADENS4_14ComposedLayoutINS4_7SwizzleILi2ELi4ELi3EEENS4_18smem_ptr_flag_bitsILi8EEENSQ_INS5_IJNSA_ILi8EEESH_EEENS5_IJSH_SB_EEEEEEEvNS4_8identityESZ_S19_vS1A_EENS_8epilogue10collective6detail29Sm90TmaWarpSpecializedAdapterINS1D_15DefaultEpilogueIaSJ_SJ_NS1C_6thread17LinearCombinationIaLi1EiiLNS1H_9ScaleType4KindE0ELNS_15FloatRoundStyleE2EaEENS1_15EpilogueDefaultEEEEEvvEEEEvNT_6ParamsE:
        .type           _ZN7cutlass13device_kernelINS_4gemm6kernel13GemmUniversalIN4cute5tupleIJiiiiEEENS1_10collective13CollectiveMmaINS1_34MainloopSm90TmaGmmaWarpSpecializedILi3ENS5_IJNS4_1CILi1EEESB_SB_EEENS1_35KernelTmaWarpSpecializedCooperativeEEENS5_IJNSA_ILi128EEENSA_ILi256EEENSA_ILi64EEEEEEaNS5_IJlSB_lEEEaSJ_NS4_8TiledMMAINS4_8MMA_AtomIJNS4_4SM904GMMA27MMA_64x256x32_S32S8S8_SS_TNEEEENS4_6LayoutINS5_IJNSA_ILi2EEESB_SB_EEENS5_IJSB_NSA_ILi0EEEST_EEEEENS5_IJNS4_10UnderscoreESW_SW_EEEEENS4_13SM90_TMA_LOADENS4_14ComposedLayoutINS4_7SwizzleILi2ELi4ELi3EEENS4_18smem_ptr_flag_bitsILi8EEENSQ_INS5_IJNSA_ILi8EEESH_EEENS5_IJSH_SB_EEEEEEEvNS4_8identityESZ_S19_vS1A_EENS_8epilogue10collective6detail29Sm90TmaWarpSpecializedAdapterINS1D_15DefaultEpilogueIaSJ_SJ_NS1C_6thread17LinearCombinationIaLi1EiiLNS1H_9ScaleType4KindE0ELNS_15FloatRoundStyleE2EaEENS1_15EpilogueDefaultEEEEEvvEEEEvNT_6ParamsE,@function
        .size           _ZN7cutlass13device_kernelINS_4gemm6kernel13GemmUniversalIN4cute5tupleIJiiiiEEENS1_10collective13CollectiveMmaINS1_34MainloopSm90TmaGmmaWarpSpecializedILi3ENS5_IJNS4_1CILi1EEESB_SB_EEENS1_35KernelTmaWarpSpecializedCooperativeEEENS5_IJNSA_ILi128EEENSA_ILi256EEENSA_ILi64EEEEEEaNS5_IJlSB_lEEEaSJ_NS4_8TiledMMAINS4_8MMA_AtomIJNS4_4SM904GMMA27MMA_64x256x32_S32S8S8_SS_TNEEEENS4_6LayoutINS5_IJNSA_ILi2EEESB_SB_EEENS5_IJSB_NSA_ILi0EEEST_EEEEENS5_IJNS4_10UnderscoreESW_SW_EEEEENS4_13SM90_TMA_LOADENS4_14ComposedLayoutINS4_7SwizzleILi2ELi4ELi3EEENS4_18smem_ptr_flag_bitsILi8EEENSQ_INS5_IJNSA_ILi8EEESH_EEENS5_IJSH_SB_EEEEEEEvNS4_8identityESZ_S19_vS1A_EENS_8epilogue10collective6detail29Sm90TmaWarpSpecializedAdapterINS1D_15DefaultEpilogueIaSJ_SJ_NS1C_6thread17LinearCombinationIaLi1EiiLNS1H_9ScaleType4KindE0ELNS_15FloatRoundStyleE2EaEENS1_15EpilogueDefaultEEEEEvvEEEEvNT_6ParamsE,(.L_x_324 - _ZN7cutlass13device_kernelINS_4gemm6kernel13GemmUniversalIN4cute5tupleIJiiiiEEENS1_10collective13CollectiveMmaINS1_34MainloopSm90TmaGmmaWarpSpecializedILi3ENS5_IJNS4_1CILi1EEESB_SB_EEENS1_35KernelTmaWarpSpecializedCooperativeEEENS5_IJNSA_ILi128EEENSA_ILi256EEENSA_ILi64EEEEEEaNS5_IJlSB_lEEEaSJ_NS4_8TiledMMAINS4_8MMA_AtomIJNS4_4SM904GMMA27MMA_64x256x32_S32S8S8_SS_TNEEEENS4_6LayoutINS5_IJNSA_ILi2EEESB_SB_EEENS5_IJSB_NSA_ILi0EEEST_EEEEENS5_IJNS4_10UnderscoreESW_SW_EEEEENS4_13SM90_TMA_LOADENS4_14ComposedLayoutINS4_7SwizzleILi2ELi4ELi3EEENS4_18smem_ptr_flag_bitsILi8EEENSQ_INS5_IJNSA_ILi8EEESH_EEENS5_IJSH_SB_EEEEEEEvNS4_8identityESZ_S19_vS1A_EENS_8epilogue10collective6detail29Sm90TmaWarpSpecializedAdapterINS1D_15DefaultEpilogueIaSJ_SJ_NS1C_6thread17LinearCombinationIaLi1EiiLNS1H_9ScaleType4KindE0ELNS_15FloatRoundStyleE2EaEENS1_15EpilogueDefaultEEEEEvvEEEEvNT_6ParamsE)
        .other          _ZN7cutlass13device_kernelINS_4gemm6kernel13GemmUniversalIN4cute5tupleIJiiiiEEENS1_10collective13CollectiveMmaINS1_34MainloopSm90TmaGmmaWarpSpecializedILi3ENS5_IJNS4_1CILi1EEESB_SB_EEENS1_35KernelTmaWarpSpecializedCooperativeEEENS5_IJNSA_ILi128EEENSA_ILi256EEENSA_ILi64EEEEEEaNS5_IJlSB_lEEEaSJ_NS4_8TiledMMAINS4_8MMA_AtomIJNS4_4SM904GMMA27MMA_64x256x32_S32S8S8_SS_TNEEEENS4_6LayoutINS5_IJNSA_ILi2EEESB_SB_EEENS5_IJSB_NSA_ILi0EEEST_EEEEENS5_IJNS4_10UnderscoreESW_SW_EEEEENS4_13SM90_TMA_LOADENS4_14ComposedLayoutINS4_7SwizzleILi2ELi4ELi3EEENS4_18smem_ptr_flag_bitsILi8EEENSQ_INS5_IJNSA_ILi8EEESH_EEENS5_IJSH_SB_EEEEEEEvNS4_8identityESZ_S19_vS1A_EENS_8epilogue10collective6detail29Sm90TmaWarpSpecializedAdapterINS1D_15DefaultEpilogueIaSJ_SJ_NS1C_6thread17LinearCombinationIaLi1EiiLNS1H_9ScaleType4KindE0ELNS_15FloatRoundStyleE2EaEENS1_15EpilogueDefaultEEEEEvvEEEEvNT_6ParamsE,@"STO_CUDA_ENTRY STV_DEFAULT"
_ZN7cutlass13device_kernelINS_4gemm6kernel13GemmUniversalIN4cute5tupleIJiiiiEEENS1_10collective13CollectiveMmaINS1_34MainloopSm90TmaGmmaWarpSpecializedILi3ENS5_IJNS4_1CILi1EEESB_SB_EEENS1_35KernelTmaWarpSpecializedCooperativeEEENS5_IJNSA_ILi128EEENSA_ILi256EEENSA_ILi64EEEEEEaNS5_IJlSB_lEEEaSJ_NS4_8TiledMMAINS4_8MMA_AtomIJNS4_4SM904GMMA27MMA_64x256x32_S32S8S8_SS_TNEEEENS4_6LayoutINS5_IJNSA_ILi2EEESB_SB_EEENS5_IJSB_NSA_ILi0EEEST_EEEEENS5_IJNS4_10UnderscoreESW_SW_EEEEENS4_13SM90_TMA_LOADENS4_14ComposedLayoutINS4_7SwizzleILi2ELi4ELi3EEENS4_18smem_ptr_flag_bitsILi8EEENSQ_INS5_IJNSA_ILi8EEESH_EEENS5_IJSH_SB_EEEEEEEvNS4_8identityESZ_S19_vS1A_EENS_8epilogue10collective6detail29Sm90TmaWarpSpecializedAdapterINS1D_15DefaultEpilogueIaSJ_SJ_NS1C_6thread17LinearCombinationIaLi1EiiLNS1H_9ScaleType4KindE0ELNS_15FloatRoundStyleE2EaEENS1_15EpilogueDefaultEEEEEvvEEEEvNT_6ParamsE:
[----:B------:R-:W0:Y:S01]  /*0000*/  LDC R1, c[0x0][0x28] ;  /* 0x00000a00ff017b82 */ /* 0x000e220000000800 */
[----:B------:R-:W1:Y:S01]  /*0010*/  S2R R18, SR_TID.X ;  /* 0x0000000000127919 */ /* 0x000e620000002100 */
[----:B------:R-:W-:Y:S01]  /*0020*/  ELECT P0, URZ, PT ;  /* 0x00000000003f782f */ /* 0x000fe20003800000 */
[----:B------:R-:W-:Y:S01]  /*0030*/  BSSY B0, `(.L_x_0) ;  /* 0x000000f000007945 */ /* 0x000fe20003800000 */
[--C-:B-1----:R-:W-:Y:S02]  /*0040*/  SHF.R.U32.HI R0, RZ, 0x5, R18.reuse ;  /* 0x00000005ff007819 */ /* 0x102fe40000011612 */
[----:B------:R-:W-:-:S03]  /*0050*/  SHF.R.U32.HI R2, RZ, 0x7, R18 ;  /* 0x00000007ff027819 */ /* 0x000fc60000011612 */
[----:B------:R-:W1:Y:S04]  /*0060*/  SHFL.IDX PT, R5, R0, RZ, 0x1f ;  /* 0x00001fff00057589 */ /* 0x000e6800000e0000 */
[----:B------:R2:W3:Y:S01]  /*0070*/  SHFL.IDX PT, R8, R2, RZ, 0x1f ;  /* 0x00001fff02087589 */ /* 0x0004e200000e0000 */
[----:B-1----:R-:W-:-:S13]  /*0080*/  ISETP.NE.OR P0, PT, R5, RZ, !P0 ;  /* 0x000000ff0500720c */ /* 0x002fda0004705670 */
[----:B0-23--:R-:W-:Y:S05]  /*0090*/  @P0 BRA `(.L_x_1) ;  /* 0x0000000000200947 */ /* 0x00dfea0003800000 */
[----:B------:R-:W-:Y:S02]  /*00a0*/  ULDC.64 UR4, c[0x0][0x198] ;  /* 0x0000660000047ab9 */ /* 0x000fe40000000a00 */
[----:B------:R-:W-:Y:S02]  /*00b0*/  UIADD3 UR6, UP0, UR4, 0xf0, URZ ;  /* 0x000000f004067890 */ /* 0x000fe4000ff1e03f */
[----:B------:R-:W-:Y:S02]  /*00c0*/  UIADD3 UR4, UP1, UR4, 0x1f0, URZ ;  /* 0x000001f004047890 */ /* 0x000fe4000ff3e03f */
[----:B------:R-:W-:Y:S02]  /*00d0*/  UIADD3.X UR7, URZ, UR5, URZ, UP0, !UPT ;  /* 0x000000053f077290 */ /* 0x000fe400087fe43f */
[----:B------:R-:W-:-:S07]  /*00e0*/  UIADD3.X UR5, URZ, UR5, URZ, UP1, !UPT ;  /* 0x000000053f057290 */ /* 0x000fce0008ffe43f */
[----:B------:R0:W-:Y:S02]  /*00f0*/  UTMACCTL.PF [UR6] ;  /* 0x00000000060079b9 */ /* 0x0001e40008040000 */
[----:B------:R0:W-:Y:S02]  /*0100*/  UTMACCTL.PF [UR4] ;  /* 0x00000000040079b9 */ /* 0x0001e40008040000 */
[----:B0-----:R-:W-:Y:S01]  /*0110*/  NOP ;  /* 0x0000000000007918 */ /* 0x001fe20000000000 */
.L_x_1:
[----:B------:R-:W-:Y:S05]  /*0120*/  BSYNC B0 ;  /* 0x0000000000007941 */ /* 0x000fea0003800000 */
.L_x_0:
[----:B------:R-:W0:Y:S02]  /*0130*/  SHFL.IDX PT, R2, R0, RZ, 0x1f ;  /* 0x00001fff00027589 */ /* 0x000e2400000e0000 */
[----:B0-----:R-:W-:-:S13]  /*0140*/  ISETP.NE.AND P0, PT, R2, RZ, PT ;  /* 0x000000ff0200720c */ /* 0x001fda0003f05270 */
[----:B------:R-:W-:Y:S05]  /*0150*/  @P0 BRA `(.L_x_2) ;  /* 0x0000000000500947 */ /* 0x000fea0003800000 */
[----:B------:R-:W0:Y:S01]  /*0160*/  S2UR UR8, SR_CgaCtaId ;  /* 0x00000000000879c3 */ /* 0x000e220000008800 */
[----:B------:R-:W-:Y:S01]  /*0170*/  UMOV UR4, 0x400 ;  /* 0x0000040000047882 */ /* 0x000fe20000000000 */
[----:B------:R-:W-:Y:S01]  /*0180*/  UMOV UR5, 0x1 ;  /* 0x0000000100057882 */ /* 0x000fe20000000000 */
[----:B------:R-:W-:Y:S01]  /*0190*/  UMOV UR6, 0x100 ;  /* 0x0000010000067882 */ /* 0x000fe20000000000 */
[----:B------:R-:W-:Y:S01]  /*01a0*/  ELECT P0, URZ, PT ;  /* 0x00000000003f782f */ /* 0x000fe20003800000 */
[----:B------:R-:W-:-:S04]  /*01b0*/  UIADD3 UR6, -UR6, 0x100000, URZ ;  /* 0x0010000006067890 */ /* 0x000fc8000fffe13f */
[----:B------:R-:W-:Y:S02]  /*01c0*/  USHF.L.U32 UR7, UR6, 0xb, URZ ;  /* 0x0000000b06077899 */ /* 0x000fe4000800063f */
[----:B------:R-:W-:Y:S02]  /*01d0*/  USHF.L.U32 UR6, UR6, 0x1, URZ ;  /* 0x0000000106067899 */ /* 0x000fe4000800063f */
[----:B0-----:R-:W-:Y:S02]  /*01e0*/  ULEA UR8, UR8, UR4, 0x18 ;  /* 0x0000000408087291 */ /* 0x001fe4000f8ec03f */
[----:B------:R-:W-:-:S04]  /*01f0*/  UIADD3 UR4, -UR5, 0x100000, URZ ;  /* 0x0010000005047890 */ /* 0x000fc8000fffe13f */
[----:B------:R-:W-:Y:S02]  /*0200*/  USHF.L.U32 UR5, UR4, 0xb, URZ ;  /* 0x0000000b04057899 */ /* 0x000fe4000800063f */
[----:B------:R-:W-:Y:S01]  /*0210*/  USHF.L.U32 UR4, UR4, 0x1, URZ ;  /* 0x0000000104047899 */ /* 0x000fe2000800063f */
[----:B------:R-:W0:Y:S11]  /*0220*/  FENCE.VIEW.ASYNC.S ;  /* 0x00000000000073c6 */ /* 0x000e360000000000 */
[----:B0-----:R0:W1:Y:S01]  /*0230*/  SYNCS.EXCH.64 URZ, [UR8], UR4 ;  /* 0x00000004083f75b2 */ /* 0x0010620008000100 */
[----:B------:R0:W2:Y:S01]  /*0240*/  SYNCS.EXCH.64 URZ, [UR8+0x18], UR6 ;  /* 0x00001806083f75b2 */ /* 0x0000a20008000100 */
[----:B------:R0:W3:Y:S01]  /*0250*/  SYNCS.EXCH.64 URZ, [UR8+0x8], UR4 ;  /* 0x00000804083f75b2 */ /* 0x0000e20008000100 */
[----:B------:R0:W4:Y:S01]  /*0260*/  SYNCS.EXCH.64 URZ, [UR8+0x20], UR6 ;  /* 0x00002006083f75b2 */ /* 0x0001220008000100 */
[----:B------:R0:W0:Y:S01]  /*0270*/  SYNCS.EXCH.64 URZ, [UR8+0x10], UR4 ;  /* 0x00001004083f75b2 */ /* 0x0000220008000100 */
[----:B------:R0:W0:Y:S01]  /*0280*/  SYNCS.EXCH.64 URZ, [UR8+0x28], UR6 ;  /* 0x00002806083f75b2 */ /* 0x0000220008000100 */
[----:B------:R-:W-:Y:S01]  /*0290*/  NOP ;  /* 0x0000000000007918 */ /* 0x000fe20000000000 */
.L_x_2:
[----:B------:R-:W5:Y:S01]  /*02a0*/  SHFL.IDX PT, R0, R0, RZ, 0x1f ;  /* 0x00001fff00007589 */ /* 0x000f6200000e0000 */
[----:B------:R-:W-:Y:S01]  /*02b0*/  ELECT P0, URZ, PT ;  /* 0x00000000003f782f */ /* 0x000fe20003800000 */
[----:B------:R-:W1:Y:S01]  /*02c0*/  LDC R2, c[0x0][0x65c] ;  /* 0x00019700ff027b82 */ /* 0x000e620000000800 */
[----:B------:R-:W-:Y:S01]  /*02d0*/  SHF.R.S32.HI R6, RZ, 0x1f, R5 ;  /* 0x0000001fff067819 */ /* 0x000fe20000011405 */
[----:B------:R-:W2:Y:S01]  /*02e0*/  S2R R3, SR_CTAID.Y ;  /* 0x0000000000037919 */ /* 0x000ea20000002600 */
[----:B0-----:R-:W-:Y:S01]  /*02f0*/  UMOV UR4, 0x20 ;  /* 0x0000002000047882 */ /* 0x001fe20000000000 */
[----:B------:R-:W-:Y:S01]  /*0300*/  ISETP.NE.AND P2, PT, R8, RZ, PT ;  /* 0x000000ff0800720c */ /* 0x000fe20003f45270 */
[----:B------:R-:W-:Y:S01]  /*0310*/  NOP ;  /* 0x0000000000007918 */ /* 0x000fe20000000000 */
[----:B------:R-:W0:Y:S01]  /*0320*/  S2R R4, SR_CTAID.X ;  /* 0x0000000000047919 */ /* 0x000e220000002500 */
[----:B------:R-:W-:Y:S01]  /*0330*/  LEA.HI R6, R6, R5, RZ, 0x2 ;  /* 0x0000000506067211 */ /* 0x000fe200078f10ff */
[----:B------:R-:W-:Y:S01]  /*0340*/  NOP ;  /* 0x0000000000007918 */ /* 0x000fe20000000000 */
[----:B-----5:R-:W-:-:S02]  /*0350*/  ISETP.NE.OR P0, PT, R0, RZ, !P0 ;  /* 0x000000ff0000720c */ /* 0x020fc40004705670 */
[----:B-1----:R-:W-:-:S04]  /*0360*/  ISETP.NE.AND P3, PT, R2, 0x1, PT ;  /* 0x000000010200780c */ /* 0x002fc80003f65270 */
[----:B------:R-:W-:Y:S02]  /*0370*/  P2R R0, PR, RZ, 0x8 ;  /* 0x00000008ff007803 */ /* 0x000fe40000000000 */
[----:B------:R-:W-:-:S05]  /*0380*/  LOP3.LUT R0, R6, 0xfffffffc, RZ, 0xc0, !PT ;  /* 0xfffffffc06007812 */ /* 0x000fca00078ec0ff */
[----:B------:R-:W-:Y:S01]  /*0390*/  VOTEU.ALL UP0, P0 ;  /* 0x00000000003f7886 */ /* 0x000fe20000000000 */
[----:B------:R-:W-:Y:S01]  /*03a0*/  IMAD.IADD R0, R5, 0x1, -R0 ;  /* 0x0000000105007824 */ /* 0x000fe200078e0a00 */
[----:B------:R-:W0:Y:S01]  /*03b0*/  @P3 LDC R17, c[0x0][0x10] ;  /* 0x00000400ff113b82 */ /* 0x000e220000000800 */
[----:B------:R-:W-:Y:S01]  /*03c0*/  VOTEU.ALL UP1, P0 ;  /* 0x00000000003f7886 */ /* 0x000fe20000020000 */
[----:B--2---:R-:W-:Y:S01]  /*03d0*/  @P3 IMAD.MOV.U32 R6, RZ, RZ, R3 ;  /* 0x000000ffff063224 */ /* 0x004fe200078e0003 */
[----:B------:R-:W-:Y:S01]  /*03e0*/  @!UP0 UMOV UR6, 0x400 ;  /* 0x0000040000068882 */ /* 0x000fe20000000000 */
[----:B------:R-:W-:-:S04]  /*03f0*/  @!UP0 UIADD3 UR4, -UR4, 0x100000, URZ ;  /* 0x0010000004048890 */ /* 0x000fc8000fffe13f */
[----:B------:R-:W-:Y:S02]  /*0400*/  @!UP0 USHF.L.U32 UR5, UR4, 0xb, URZ ;  /* 0x0000000b04058899 */ /* 0x000fe4000800063f */
[----:B------:R-:W-:Y:S01]  /*0410*/  @!UP0 USHF.L.U32 UR4, UR4, 0x1, URZ ;  /* 0x0000000104048899 */ /* 0x000fe2000800063f */
[----:B------:R-:W-:Y:S02]  /*0420*/  @P3 IMAD.MOV.U32 R7, RZ, RZ, RZ ;  /* 0x000000ffff073224 */ /* 0x000fe400078e00ff */
[----:B------:R-:W-:Y:S01]  /*0430*/  IMAD.MOV.U32 R5, RZ, RZ, RZ ;  /* 0x000000ffff057224 */ /* 0x000fe200078e00ff */
[----:B------:R-:W1:Y:S01]  /*0440*/  @!UP0 S2UR UR7, SR_CgaCtaId ;  /* 0x00000000000789c3 */ /* 0x000e620000008800 */
[----:B------:R-:W-:-:S07]  /*0450*/  @P3 IMAD.MOV.U32 R11, RZ, RZ, RZ ;  /* 0x000000ffff0b3224 */ /* 0x000fce00078e00ff */
[----:B------:R-:W2:Y:S01]  /*0460*/  @!P3 LDC R9, c[0x0][0xc] ;  /* 0x00000300ff09bb82 */ /* 0x000ea20000000800 */
[----:B0-----:R-:W-:-:S04]  /*0470*/  @P3 IMAD.WIDE.U32 R16, R4, R17, R6 ;  /* 0x0000001104103225 */ /* 0x001fc800078e0006 */
[----:B------:R-:W-:Y:S01]  /*0480*/  @P3 IMAD.IADD R17, R17, 0x1, R11 ;  /* 0x0000000111113824 */ /* 0x000fe200078e020b */
[----:B-1----:R-:W-:Y:S01]  /*0490*/  @!UP0 ULEA UR6, UR7, UR6, 0x18 ;  /* 0x0000000607068291 */ /* 0x002fe2000f8ec03f */
[----:B------:R-:W-:Y:S01]  /*04a0*/  VOTEU.ALL UP0, P0 ;  /* 0x00000000003f7886 */ /* 0x000fe20000000000 */
[----:B------:R-:W-:-:S04]  /*04b0*/  ISETP.NE.AND P0, PT, R0, 0x3, PT ;  /* 0x000000030000780c */ /* 0x000fc80003f05270 */
[----:B------:R-:W-:Y:S01]  /*04c0*/  ISETP.EQ.OR P0, PT, R0, RZ, !P0 ;  /* 0x000000ff0000720c */ /* 0x000fe20004702670 */
[----:B--2---:R-:W-:-:S03]  /*04d0*/  @!P3 IMAD.WIDE.U32 R6, R9, R3, R4 ;  /* 0x000000030906b225 */ /* 0x004fc600078e0004 */
[C---:B------:R-:W-:Y:S01]  /*04e0*/  ISETP.EQ.AND P0, PT, R8.reuse, RZ, P0 ;  /* 0x000000ff0800720c */ /* 0x040fe20000702270 */
[----:B------:R-:W-:Y:S01]  /*04f0*/  VIADD R8, R8, 0xffffffff ;  /* 0xffffffff08087836 */ /* 0x000fe20000000000 */
[----:B------:R-:W0:Y:S02]  /*0500*/  FENCE.VIEW.ASYNC.S ;  /* 0x00000000000073c6 */ /* 0x000e240000000000 */
[----:B0-----:R0:W3:Y:S01]  /*0510*/  @!UP0 SYNCS.EXCH.64 URZ, [UR6+0x40], UR4 ;  /* 0x00004004063f85b2 */ /* 0x0010e20008000100 */
[----:B------:R-:W-:Y:S01]  /*0520*/  @!P3 IMAD.MOV.U32 R16, RZ, RZ, R6 ;  /* 0x000000ffff10b224 */ /* 0x000fe200078e0006 */
[----:B------:R-:W-:Y:S01]  /*0530*/  SEL R19, RZ, 0x1, !P0 ;  /* 0x00000001ff137807 */ /* 0x000fe20004000000 */
[----:B------:R-:W-:Y:S01]  /*0540*/  @!P3 IMAD.MOV.U32 R17, RZ, RZ, R7 ;  /* 0x000000ffff11b224 */ /* 0x000fe200078e0007 */
[----:B------:R-:W-:-:S04]  /*0550*/  ISETP.GE.U32.AND P1, PT, R8, 0x2, PT ;  /* 0x000000020800780c */ /* 0x000fc80003f26070 */
[----:B------:R-:W-:Y:S01]  /*0560*/  SEL R19, R19, 0x2, P1 ;  /* 0x0000000213137807 */ /* 0x000fe20000800000 */
[----:B------:R0:W3:Y:S01]  /*0570*/  @!UP1 SYNCS.EXCH.64 URZ, [UR6+0x48], UR4 ;  /* 0x00004804063f95b2 */ /* 0x0000e20008000100 */
[----:B------:R-:W-:Y:S01]  /*0580*/  NOP ;  /* 0x0000000000007918 */ /* 0x000fe20000000000 */
[----:B---34-:R-:W-:Y:S06]  /*0590*/  BAR.SYNC.DEFER_BLOCKING 0x0 ;  /* 0x0000000000007b1d */ /* 0x018fec0000010000 */
[----:B------:R-:W-:Y:S05]  /*05a0*/  @!P2 BRA `(.L_x_3) ;  /* 0x0000007c00b4a947 */ /* 0x000fea0003800000 */
[----:B------:R-:W-:-:S13]  /*05b0*/  ISETP.GT.U32.AND P0, PT, R8, 0x1, PT ;  /* 0x000000010800780c */ /* 0x000fda0003f04070 */
[----:B0-----:R-:W-:Y:S05]  /*05c0*/  @P0 EXIT ;  /* 0x000000000000094d */ /* 0x001fea0003800000 */
[----:B------:R-:W-:Y:S01]  /*05d0*/  ULDC.64 UR4, c[0x0][0x650] ;  /* 0x0001940000047ab9 */ /* 0x000fe20000000a00 */
[----:B------:R-:W-:Y:S01]  /*05e0*/  PRMT R0, RZ, 0x7610, R0 ;  /* 0x00007610ff007816 */ /* 0x000fe20000000000 */
[----:B------:R-:W-:Y:S01]  /*05f0*/  IMAD.MOV.U32 R152, RZ, RZ, -0x1 ;  /* 0xffffffffff987424 */ /* 0x000fe200078e00ff */
[----:B------:R-:W-:Y:S01]  /*0600*/  ISETP.GE.U32.AND P0, PT, R16, UR4, PT ;  /* 0x0000000410007c0c */ /* 0x000fe2000bf06070 */
[----:B------:R-:W-:Y:S02]  /*0610*/  IMAD.MOV.U32 R23, RZ, RZ, -0x1 ;  /* 0xffffffffff177424 */ /* 0x000fe400078e00ff */
[----:B------:R-:W-:Y:S01]  /*0620*/  IMAD.MOV.U32 R22, RZ, RZ, -0x1 ;  /* 0xffffffffff167424 */ /* 0x000fe200078e00ff */
[----:B------:R-:W-:-:S13]  /*0630*/  ISETP.GE.U32.AND.EX P0, PT, R17, UR5, PT, P0 ;  /* 0x0000000511007c0c */ /* 0x000fda000bf06100 */
[----:B------:R-:W-:Y:S05]  /*0640*/  @P0 BRA `(.L_x_4) ;  /* 0x0000000400580947 */ /* 0x000fea0003800000 */
[----:B------:R-:W0:Y:S01]  /*0650*/  LDC.64 R14, c[0x0][0x628] ;  /* 0x00018a00ff0e7b82 */ /* 0x000e220000000a00 */
[----:B------:R-:W-:Y:S02]  /*0660*/  IMAD.MOV.U32 R6, RZ, RZ, R16 ;  /* 0x000000ffff067224 */ /* 0x000fe400078e0010 */
[----:B------:R-:W-:-:S05]  /*0670*/  IMAD.MOV.U32 R7, RZ, RZ, R17 ;  /* 0x000000ffff077224 */ /* 0x000fca00078e0011 */
[----:B------:R-:W1:Y:S08]  /*0680*/  LDC R0, c[0x0][0x630] ;  /* 0x00018c00ff007b82 */ /* 0x000e700000000800 */
[----:B------:R-:W2:Y:S01]  /*0690*/  LDC.64 R20, c[0x0][0x620] ;  /* 0x00018800ff147b82 */ /* 0x000ea20000000a00 */
[----:B0-----:R-:W-:-:S04]  /*06a0*/  ISETP.NE.U32.AND P0, PT, R14, RZ, PT ;  /* 0x000000ff0e00720c */ /* 0x001fc80003f05070 */
[----:B------:R-:W-:-:S13]  /*06b0*/  ISETP.NE.AND.EX P0, PT, R15, RZ, PT, P0 ;  /* 0x000000ff0f00720c */ /* 0x000fda0003f05300 */
[----:B-12---:R-:W-:Y:S05]  /*06c0*/  @!P0 BRA `(.L_x_5) ;  /* 0x0000000000288947 */ /* 0x006fea0003800000 */
[----:B------:R-:W0:Y:S02]  /*06d0*/  LDC R11, c[0x0][0x634] ;  /* 0x00018d00ff0b7b82 */ /* 0x000e240000000800 */
[----:B0-----:R-:W-:-:S05]  /*06e0*/  IADD3 R11, P0, R16, R11, RZ ;  /* 0x0000000b100b7210 */ /* 0x001fca0007f1e0ff */
[----:B------:R-:W-:-:S04]  /*06f0*/  IMAD.X R13, RZ, RZ, R17, P0 ;  /* 0x000000ffff0d7224 */ /* 0x000fc800000e0611 */
[----:B------:R-:W-:-:S04]  /*0700*/  IMAD.WIDE.U32 R6, R13, R14, RZ ;  /* 0x0000000e0d067225 */ /* 0x000fc800078e00ff */
[----:B------:R-:W-:-:S04]  /*0710*/  IMAD.WIDE.U32 R8, P0, R11, R15, R6 ;  /* 0x0000000f0b087225 */ /* 0x000fc80007800006 */
[----:B------:R-:W-:-:S04]  /*0720*/  IMAD.WIDE.U32 R6, R11, R14, RZ ;  /* 0x0000000e0b067225 */ /* 0x000fc800078e00ff */
[----:B------:R-:W-:Y:S01]  /*0730*/  IMAD.X R11, RZ, RZ, RZ, P0 ;  /* 0x000000ffff0b7224 */ /* 0x000fe200000e06ff */
[----:B------:R-:W-:Y:S01]  /*0740*/  IADD3 RZ, P0, R7, R8, RZ ;  /* 0x0000000807ff7210 */ /* 0x000fe20007f1e0ff */
[----:B------:R-:W-:-:S04]  /*0750*/  IMAD.MOV.U32 R10, RZ, RZ, R9 ;  /* 0x000000ffff0a7224 */ /* 0x000fc800078e0009 */
[----:B------:R-:W-:-:S08]  /*0760*/  IMAD.WIDE.U32.X R6, R13, R15, R10, P0 ;  /* 0x0000000f0d067225 */ /* 0x000fd000000e040a */
.L_x_5:
[-CC-:B------:R-:W-:Y:S01]  /*0770*/  SHF.R.U64 R25, R6, R0.reuse, R7.reuse ;  /* 0x0000000006197219 */ /* 0x180fe20000001207 */
[----:B------:R-:W0:Y:S01]  /*0780*/  LDC R10, c[0x0][0x618] ;  /* 0x00018600ff0a7b82 */ /* 0x000e220000000800 */
[----:B------:R-:W-:Y:S01]  /*0790*/  SHF.R.U32.HI R5, RZ, R0, R7 ;  /* 0x00000000ff057219 */ /* 0x000fe20000011607 */
[----:B------:R-:W-:Y:S01]  /*07a0*/  ULDC UR4, c[0x0][0x150] ;  /* 0x0000540000047ab9 */ /* 0x000fe20000000800 */
[----:B------:R-:W-:Y:S02]  /*07b0*/  IADD3 R9, P0, RZ, -R25, RZ ;  /* 0x80000019ff097210 */ /* 0x000fe40007f1e0ff */
[----:B------:R-:W-:-:S03]  /*07c0*/  I2FP.F32.U32 R0, R4 ;  /* 0x0000000400007245 */ /* 0x000fc60000201000 */
[----:B------:R-:W1:Y:S01]  /*07d0*/  LDC.64 R26, c[0x0][0x640] ;  /* 0x00019000ff1a7b82 */ /* 0x000e620000000a00 */
[----:B------:R-:W-:Y:S02]  /*07e0*/  IMAD.X R11, RZ, RZ, ~R5, P0 ;  /* 0x000000ffff0b7224 */ /* 0x000fe400000e0e05 */
[----:B------:R-:W-:Y:S01]  /*07f0*/  FMUL R0, R0, UR4 ;  /* 0x0000000400007c20 */ /* 0x000fe20008400000 */
[----:B------:R-:W-:Y:S01]  /*0800*/  IMAD.WIDE.U32 R6, R9, R20, R16 ;  /* 0x0000001409067225 */ /* 0x000fe200078e0010 */
[----:B------:R-:W-:-:S03]  /*0810*/  ULDC UR4, c[0x0][0x154] ;  /* 0x0000550000047ab9 */ /* 0x000fc60000000800 */
[----:B------:R-:W-:Y:S01]  /*0820*/  IMAD R8, R11, R20, RZ ;  /* 0x000000140b087224 */ /* 0x000fe200078e02ff */
[----:B------:R-:W2:Y:S01]  /*0830*/  LDC R5, c[0x0][0x144] ;  /* 0x00005100ff057b82 */ /* 0x000ea20000000800 */
[----:B------:R-:W3:Y:S02]  /*0840*/  F2I.U32.TRUNC.NTZ R0, R0 ;  /* 0x0000000000007305 */ /* 0x000ee4000020f000 */
[----:B------:R-:W-:-:S04]  /*0850*/  IMAD R9, R9, R21, R8 ;  /* 0x0000001509097224 */ /* 0x000fc800078e0208 */
[----:B------:R-:W-:Y:S01]  /*0860*/  IMAD.IADD R7, R7, 0x1, R9 ;  /* 0x0000000107077824 */ /* 0x000fe200078e0209 */
[----:B------:R-:W4:Y:S01]  /*0870*/  LDC R12, c[0x0][0x608] ;  /* 0x00018200ff0c7b82 */ /* 0x000f220000000800 */
[----:B------:R-:W-:-:S03]  /*0880*/  IMAD.MOV.U32 R9, RZ, RZ, -0x1 ;  /* 0xffffffffff097424 */ /* 0x000fc600078e00ff */
[-CC-:B0-----:R-:W-:Y:S02]  /*0890*/  SHF.R.U64 R20, R6, R10.reuse, R7.reuse ;  /* 0x0000000a06147219 */ /* 0x181fe40000001207 */
[----:B------:R-:W-:Y:S02]  /*08a0*/  I2FP.F32.U32 R6, R3 ;  /* 0x0000000300067245 */ /* 0x000fe40000201000 */
[----:B------:R-:W0:Y:S01]  /*08b0*/  LDC R24, c[0x0][0x658] ;  /* 0x00019600ff187b82 */ /* 0x000e220000000800 */
[----:B-1----:R-:W-:Y:S01]  /*08c0*/  ISETP.NE.U32.AND P0, PT, R26, RZ, PT ;  /* 0x000000ff1a00720c */ /* 0x002fe20003f05070 */
[----:B---3--:R-:W-:Y:S01]  /*08d0*/  IMAD.MOV R8, RZ, RZ, -R0 ;  /* 0x000000ffff087224 */ /* 0x008fe200078e0a00 */
[----:B------:R-:W-:Y:S01]  /*08e0*/  SHF.R.U32.HI R7, RZ, R10, R7 ;  /* 0x0000000aff077219 */ /* 0x000fe20000011607 */
[----:B------:R-:W-:Y:S01]  /*08f0*/  FMUL R6, R6, UR4 ;  /* 0x0000000406067c20 */ /* 0x000fe20008400000 */
[----:B------:R-:W-:-:S03]  /*0900*/  ISETP.NE.AND.EX P0, PT, R27, RZ, PT, P0 ;  /* 0x000000ff1b00720c */ /* 0x000fc60003f05300 */
[----:B------:R-:W1:Y:S01]  /*0910*/  LDC R14, c[0x0][0x148] ;  /* 0x00005200ff0e7b82 */ /* 0x000e620000000800 */
[----:B--2---:R-:W-:-:S07]  /*0920*/  IMAD R0, R5, R8, R4 ;  /* 0x0000000805007224 */ /* 0x004fce00078e0204 */
[----:B------:R-:W2:Y:S01]  /*0930*/  LDC R22, c[0x0][0x600] ;  /* 0x00018000ff167b82 */ /* 0x000ea20000000800 */
[-CC-:B----4-:R-:W-:Y:S02]  /*0940*/  SHF.R.U64 R28, R20, R12.reuse, R7.reuse ;  /* 0x0000000c141c7219 */ /* 0x190fe40000001207 */
[----:B------:R-:W-:Y:S01]  /*0950*/  SHF.R.U32.HI R5, RZ, R12, R7 ;  /* 0x0000000cff057219 */ /* 0x000fe20000011607 */
[----:B------:R-:W-:Y:S01]  /*0960*/  IMAD.MOV.U32 R7, RZ, RZ, 0x1 ;  /* 0x00000001ff077424 */ /* 0x000fe200078e00ff */
[----:B------:R3:W4:Y:S03]  /*0970*/  F2I.U32.TRUNC.NTZ R12, R6 ;  /* 0x00000006000c7305 */ /* 0x000726000020f000 */
[----:B------:R-:W1:Y:S01]  /*0980*/  LDC R15, c[0x0][0x648] ;  /* 0x00019200ff0f7b82 */ /* 0x000e620000000800 */
[-C--:B0-----:R-:W-:Y:S02]  /*0990*/  SHF.L.U32 R4, R9, R24.reuse, RZ ;  /* 0x0000001809047219 */ /* 0x081fe400000006ff */
[----:B------:R-:W-:-:S02]  /*09a0*/  SHF.R.U64 R30, R28, R24, R5 ;  /* 0x000000181c1e7219 */ /* 0x000fc40000001205 */
[----:B------:R-:W-:Y:S02]  /*09b0*/  LOP3.LUT R11, RZ, R4, RZ, 0x33, !PT ;  /* 0x00000004ff0b7212 */ /* 0x000fe400078e33ff */
[-C--:B------:R-:W-:Y:S01]  /*09c0*/  SHF.R.U32.HI R5, RZ, R24.reuse, R5 ;  /* 0x00000018ff057219 */ /* 0x080fe20000011605 */
[----:B------:R-:W0:Y:S01]  /*09d0*/  LDC R21, c[0x0][0x638] ;  /* 0x00018e00ff157b82 */ /* 0x000e220000000800 */
[----:B------:R-:W-:Y:S01]  /*09e0*/  SHF.L.U32 R10, R7, R24, RZ ;  /* 0x00000018070a7219 */ /* 0x000fe200000006ff */
[----:B------:R-:W-:-:S06]  /*09f0*/  IMAD.MOV.U32 R4, RZ, RZ, R30 ;  /* 0x000000ffff047224 */ /* 0x000fcc00078e001e */
[----:B------:R-:W0:Y:S01]  /*0a00*/  LDC R152, c[0x0][0x610] ;  /* 0x00018400ff987b82 */ /* 0x000e220000000800 */
[----:B---34-:R-:W-:Y:S05]  /*0a10*/  @!P0 BRA `(.L_x_6) ;  /* 0x0000000000288947 */ /* 0x018fea0003800000 */
[----:B------:R-:W3:Y:S02]  /*0a20*/  LDC R9, c[0x0][0x64c] ;  /* 0x00019300ff097b82 */ /* 0x000ee40000000800 */
[----:B---3--:R-:W-:-:S05]  /*0a30*/  IADD3 R9, P0, R30, R9, RZ ;  /* 0x000000091e097210 */ /* 0x008fca0007f1e0ff */
        /* <DEDUP_REMOVED lines=8> */
.L_x_6:
[----:B-1----:R-:W-:Y:S01]  /*0ac0*/  SHF.R.U64 R4, R4, R15, R5 ;  /* 0x0000000f04047219 */ /* 0x002fe20000001205 */
[----:B--2---:R-:W-:Y:S01]  /*0ad0*/  VIADD R5, R22, 0xffffffff ;  /* 0xffffffff16057836 */ /* 0x004fe20000000000 */
[----:B------:R-:W-:Y:S01]  /*0ae0*/  LOP3.LUT R11, R28, R11, RZ, 0xc0, !PT ;  /* 0x0000000b1c0b7212 */ /* 0x000fe200078ec0ff */
[----:B------:R-:W-:Y:S02]  /*0af0*/  IMAD.MOV R12, RZ, RZ, -R12 ;  /* 0x000000ffff0c7224 */ /* 0x000fe400078e0a0c */
[----:B------:R-:W-:Y:S01]  /*0b00*/  IMAD.MOV R6, RZ, RZ, -R4 ;  /* 0x000000ffff067224 */ /* 0x000fe200078e0a04 */
[----:B------:R-:W-:Y:S01]  /*0b10*/  LOP3.LUT R5, R20, R5, RZ, 0xc0, !PT ;  /* 0x0000000514057212 */ /* 0x000fe200078ec0ff */
[----:B------:R-:W-:Y:S02]  /*0b20*/  @P3 IMAD R0, R14, R12, R3 ;  /* 0x0000000c0e003224 */ /* 0x000fe400078e0203 */
[----:B------:R-:W-:Y:S02]  /*0b30*/  IMAD R11, R10, R4, R11 ;  /* 0x000000040a0b7224 */ /* 0x000fe400078e020b */
[----:B0-----:R-:W-:-:S02]  /*0b40*/  IMAD R3, R6, R21, R30 ;  /* 0x0000001506037224 */ /* 0x001fc400078e021e */
[----:B------:R-:W-:Y:S02]  /*0b50*/  IMAD R152, R11, R152, R0 ;  /* 0x000000980b987224 */ /* 0x000fe400078e0200 */
[----:B------:R-:W-:Y:S02]  /*0b60*/  IMAD R3, R3, R22, R5 ;  /* 0x0000001603037224 */ /* 0x000fe400078e0205 */
[----:B------:R-:W-:Y:S02]  /*0b70*/  IMAD.MOV.U32 R0, RZ, RZ, 0x1 ;  /* 0x00000001ff007424 */ /* 0x000fe400078e00ff */
[----:B------:R-:W-:Y:S01]  /*0b80*/  IMAD.MOV.U32 R22, RZ, RZ, R25 ;  /* 0x000000ffff167224 */ /* 0x000fe200078e0019 */
[----:B------:R-:W-:Y:S02]  /*0b90*/  SEL R23, R3, R152, !P3 ;  /* 0x0000009803177207 */ /* 0x000fe40005800000 */
[----:B------:R-:W-:-:S07]  /*0ba0*/  SEL R152, R152, R3, !P3 ;  /* 0x0000000398987207 */ /* 0x000fce0005800000 */
.L_x_4:
[----:B------:R-:W-:-:S08]  /*0bb0*/  NOP ;  /* 0x0000000000007918 */ /* 0x000fd00000000000 */
[----:B------:R-:W0:Y:S02]  /*0bc0*/  USETMAXREG.TRY_ALLOC.CTAPOOL UP0, 0xe8 ;  /* 0x000000e8000079c8 */ /* 0x000e240008000600 */
[----:B0-----:R-:W-:-:S13]  /*0bd0*/  PLOP3.LUT P0, PT, PT, PT, UP0, 0x80, 0x0 ;  /* 0x000000000000781c */ /* 0x001fda0003f0f008 */
[----:B------:R-:W-:Y:S05]  /*0be0*/  @!P0 BRA `(.L_x_4) ;  /* 0xfffffffc00f08947 */ /* 0x000fea000383ffff */
[----:B------:R-:W-:Y:S01]  /*0bf0*/  ULDC.64 UR4, c[0x0][0x598] ;  /* 0x0001660000047ab9 */ /* 0x000fe20000000a00 */
[----:B------:R-:W-:Y:S01]  /*0c00*/  ULDC.64 UR36, c[0x0][0x208] ;  /* 0x0000820000247ab9 */ /* 0x000fe20000000a00 */
[----:B------:R-:W-:-:S04]  /*0c10*/  ISETP.NE.U32.AND P0, PT, RZ, UR4, PT ;  /* 0x00000004ff007c0c */ /* 0x000fc8000bf05070 */
[----:B------:R-:W-:-:S13]  /*0c20*/  ISETP.NE.AND.EX P0, PT, RZ, UR5, PT, P0 ;  /* 0x00000005ff007c0c */ /* 0x000fda000bf05300 */
[----:B------:R-:W-:Y:S05]  /*0c30*/  @!P0 BRA `(.L_x_7) ;  /* 0x00000000001c8947 */ /* 0x000fea0003800000 */
[----:B------:R-:W0:Y:S02]  /*0c40*/  LDC.64 R4, c[0x0][0x598] ;  /* 0x00016600ff047b82 */ /* 0x000e240000000a00 */
[----:B0-----:R-:W2:Y:S02]  /*0c50*/  LDG.E.64 R4, desc[UR36][R4.64] ;  /* 0x0000002404047981 */ /* 0x001ea4000c1e1b00 */
[----:B--2---:R-:W-:-:S04]  /*0c60*/  ISETP.NE.U32.AND P0, PT, R4, RZ, PT ;  /* 0x000000ff0400720c */ /* 0x004fc80003f05070 */
[----:B------:R-:W-:-:S13]  /*0c70*/  ISETP.NE.AND.EX P0, PT, R5, RZ, PT, P0 ;  /* 0x000000ff0500720c */ /* 0x000fda0003f05300 */
[----:B------:R-:W-:Y:S05]  /*0c80*/  @!P0 BRA `(.L_x_7) ;  /* 0x0000000000088947 */ /* 0x000fea0003800000 */
[----:B------:R0:W5:Y:S01]  /*0c90*/  LD.E R153, desc[UR36][R4.64] ;  /* 0x0000002404997980 */ /* 0x000162000c101900 */
[----:B------:R-:W-:Y:S05]  /*0ca0*/  BRA `(.L_x_8) ;  /* 0x0000000000247947 */ /* 0x000fea0003800000 */
.L_x_7:
[----:B------:R-:W-:Y:S02]  /*0cb0*/  ULDC.64 UR4, c[0x0][0x588] ;  /* 0x0001620000047ab9 */ /* 0x000fe40000000a00 */
[----:B------:R-:W-:-:S04]  /*0cc0*/  ISETP.NE.U32.AND P0, PT, RZ, UR4, PT ;  /* 0x00000004ff007c0c */ /* 0x000fc8000bf05070 */
[----:B------:R-:W-:-:S13]  /*0cd0*/  ISETP.NE.AND.EX P0, PT, RZ, UR5, PT, P0 ;  /* 0x00000005ff007c0c */ /* 0x000fda000bf05300 */
[----:B------:R-:W-:Y:S05]  /*0ce0*/  @!P0 BRA `(.L_x_9) ;  /* 0x00000000000c8947 */ /* 0x000fea0003800000 */
[----:B------:R-:W0:Y:S02]  /*0cf0*/  LDC.64 R4, c[0x0][0x588] ;  /* 0x00016200ff047b82 */ /* 0x000e240000000a00 */
[----:B0-----:R1:W5:Y:S01]  /*0d00*/  LDG.E R153, desc[UR36][R4.64] ;  /* 0x0000002404997981 */ /* 0x001362000c1e1900 */
[----:B------:R-:W-:Y:S05]  /*0d10*/  BRA `(.L_x_8) ;  /* 0x0000000000087947 */ /* 0x000fea0003800000 */
.L_x_9:
[----:B------:R-:W-:Y:S02]  /*0d20*/  ULDC UR4, c[0x0][0x580] ;  /* 0x0001600000047ab9 */ /* 0x000fe40000000800 */
[----:B------:R-:W-:-:S07]  /*0d30*/  IMAD.U32 R153, RZ, RZ, UR4 ;  /* 0x00000004ff997e24 */ /* 0x000fce000f8e00ff */
.L_x_8:
[----:B------:R-:W-:Y:S02]  /*0d40*/  ULDC.64 UR4, c[0x0][0x5a0] ;  /* 0x0001680000047ab9 */ /* 0x000fe40000000a00 */
[----:B------:R-:W-:-:S04]  /*0d50*/  ISETP.NE.U32.AND P0, PT, RZ, UR4, PT ;  /* 0x00000004ff007c0c */ /* 0x000fc8000bf05070 */
[----:B------:R-:W-:-:S13]  /*0d60*/  ISETP.NE.AND.EX P0, PT, RZ, UR5, PT, P0 ;  /* 0x00000005ff007c0c */ /* 0x000fda000bf05300 */
[----:B------:R-:W-:Y:S05]  /*0d70*/  @!P0 BRA `(.L_x_10) ;  /* 0x00000000001c8947 */ /* 0x000fea0003800000 */
[----:B01----:R-:W0:Y:S02]  /*0d80*/  LDC.64 R4, c[0x0][0x5a0] ;  /* 0x00016800ff047b82 */ /* 0x003e240000000a00 */
[----:B0-----:R-:W2:Y:S02]  /*0d90*/  LDG.E.64 R4, desc[UR36][R4.64] ;  /* 0x0000002404047981 */ /* 0x001ea4000c1e1b00 */
[----:B--2---:R-:W-:-:S04]  /*0da0*/  ISETP.NE.U32.AND P0, PT, R4, RZ, PT ;  /* 0x000000ff0400720c */ /* 0x004fc80003f05070 */
[----:B------:R-:W-:-:S13]  /*0db0*/  ISETP.NE.AND.EX P0, PT, R5, RZ, PT, P0 ;  /* 0x000000ff0500720c */ /* 0x000fda0003f05300 */
[----:B------:R-:W-:Y:S05]  /*0dc0*/  @!P0 BRA `(.L_x_10) ;  /* 0x0000000000088947 */ /* 0x000fea0003800000 */
[----:B------:R0:W5:Y:S01]  /*0dd0*/  LD.E R154, desc[UR36][R4.64] ;  /* 0x00000024049a7980 */ /* 0x000162000c101900 */
[----:B------:R-:W-:Y:S05]  /*0de0*/  BRA `(.L_x_11) ;  /* 0x0000000000247947 */ /* 0x000fea0003800000 */
.L_x_10:
[----:B------:R-:W-:Y:S02]  /*0df0*/  ULDC.64 UR4, c[0x0][0x590] ;  /* 0x0001640000047ab9 */ /* 0x000fe40000000a00 */
[----:B------:R-:W-:-:S04]  /*0e00*/  ISETP.NE.U32.AND P0, PT, RZ, UR4, PT ;  /* 0x00000004ff007c0c */ /* 0x000fc8000bf05070 */
[----:B------:R-:W-:-:S13]  /*0e10*/  ISETP.NE.AND.EX P0, PT, RZ, UR5, PT, P0 ;  /* 0x00000005ff007c0c */ /* 0x000fda000bf05300 */
[----:B------:R-:W-:Y:S05]  /*0e20*/  @!P0 BRA `(.L_x_12) ;  /* 0x00000000000c8947 */ /* 0x000fea0003800000 */
[----:B------:R-:W2:Y:S02]  /*0e30*/  LDC.64 R154, c[0x0][0x590] ;  /* 0x00016400ff9a7b82 */ /* 0x000ea40000000a00 */
[----:B--2---:R2:W5:Y:S01]  /*0e40*/  LDG.E R154, desc[UR36][R154.64] ;  /* 0x000000249a9a7981 */ /* 0x004562000c1e1900 */
[----:B------:R-:W-:Y:S05]  /*0e50*/  BRA `(.L_x_11) ;  /* 0x0000000000087947 */ /* 0x000fea0003800000 */
.L_x_12:
[----:B------:R-:W-:Y:S02]  /*0e60*/  ULDC UR4, c[0x0][0x584] ;  /* 0x0001610000047ab9 */ /* 0x000fe40000000800 */
[----:B------:R-:W-:-:S07]  /*0e70*/  IMAD.U32 R154, RZ, RZ, UR4 ;  /* 0x00000004ff9a7e24 */ /* 0x000fce000f8e00ff */
.L_x_11:
[----:B------:R-:W-:-:S13]  /*0e80*/  LOP3.LUT P0, RZ, R0, 0xff, RZ, 0xc0, !PT ;  /* 0x000000ff00ff7812 */ /* 0x000fda000780c0ff */
[----:B------:R-:W-:Y:S05]  /*0e90*/  @!P0 EXIT ;  /* 0x000000000000894d */ /* 0x000fea0003800000 */
[----:B------:R-:W-:Y:S01]  /*0ea0*/  ULDC UR4, c[0x0][0x28c] ;  /* 0x0000a30000047ab9 */ /* 0x000fe20000000800 */
[----:B------:R-:W-:Y:S01]  /*0eb0*/  UMOV UR38, URZ ;  /* 0x0000003f00267c82 */ /* 0x000fe20008000000 */
[----:B------:R-:W-:Y:S01]  /*0ec0*/  UIADD3 UR4, UR4, 0x3f, URZ ;  /* 0x0000003f04047890 */ /* 0x000fe2000fffe03f */
[----:B------:R-:W-:-:S03]  /*0ed0*/  UMOV UR39, URZ ;  /* 0x0000003f00277c82 */ /* 0x000fc60008000000 */
[----:B------:R-:W-:-:S04]  /*0ee0*/  USHF.R.S32.HI UR5, URZ, 0x1f, UR4 ;  /* 0x0000001f3f057899 */ /* 0x000fc80008011404 */
[----:B------:R-:W-:-:S04]  /*0ef0*/  ULEA.HI UR5, UR5, UR4, URZ, 0x6 ;  /* 0x0000000405057291 */ /* 0x000fc8000f8f303f */
[----:B------:R-:W-:-:S12]  /*0f00*/  USHF.R.S32.HI UR40, URZ, 0x6, UR5 ;  /* 0x000000063f287899 */ /* 0x000fd80008011405 */
.L_x_290:
[----:B------:R-:W-:Y:S01]  /*0f10*/  LOP3.LUT R0, R18, 0x80, RZ, 0xc0, !PT ;  /* 0x0000008012007812 */ /* 0x000fe200078ec0ff */
[----:B---3--:R-:W3:Y:S01]  /*0f20*/  S2UR UR7, SR_CgaCtaId ;  /* 0x00000000000779c3 */ /* 0x008ee20000008800 */
[----:B------:R-:W-:Y:S02]  /*0f30*/  UMOV UR6, 0x400 ;  /* 0x0000040000067882 */ /* 0x000fe40000000000 */
[----:B------:R-:W-:-:S06]  /*0f40*/  SHF.R.U32.HI R0, RZ, 0x7, R0 ;  /* 0x00000007ff007819 */ /* 0x000fcc0000011600 */
[----:B----4-:R-:W4:Y:S01]  /*0f50*/  SHFL.IDX PT, R0, R0, RZ, 0x1f ;  /* 0x00001fff00007589 */ /* 0x010f2200000e0000 */
[----:B---3--:R-:W-:Y:S01]  /*0f60*/  ULEA UR6, UR7, UR6, 0x18 ;  /* 0x0000000607067291 */ /* 0x008fe2000f8ec03f */
[----:B----4-:R-:W-:-:S13]  /*0f70*/  R2UR UR4, R0 ;  /* 0x00000000000472ca */ /* 0x010fda00000e0000 */
[----:B------:R-:W-:-:S04]  /*0f80*/  ULEA.HI UR5, UR4, UR4, URZ, 0x1 ;  /* 0x0000000404057291 */ /* 0x000fc8000f8f083f */
[----:B------:R-:W-:-:S04]  /*0f90*/  ULOP3.LUT UR5, UR5, 0xffffe, URZ, 0xc0, !UPT ;  /* 0x000ffffe05057892 */ /* 0x000fc8000f8ec03f */
[----:B------:R-:W-:-:S03]  /*0fa0*/  UIADD3 UR5, UR4, -UR5, URZ ;  /* 0x8000000504057290 */ /* 0x000fc6000fffe03f */
[----:B------:R-:W-:Y:S01]  /*0fb0*/  ULDC UR4, c[0x0][0x28c] ;  /* 0x0000a30000047ab9 */ /* 0x000fe20000000800 */
[----:B------:R-:W-:Y:S01]  /*0fc0*/  ULEA UR5, UR5, UR6, 0xc ;  /* 0x0000000605057291 */ /* 0x000fe2000f8e603f */
[----:B------:R-:W-:-:S03]  /*0fd0*/  ISETP.LT.AND P0, PT, RZ, UR4, PT ;  /* 0x00000004ff007c0c */ /* 0x000fc6000bf01270 */
[----:B------:R-:W-:-:S04]  /*0fe0*/  UIADD3 UR5, UR5, 0x100, URZ ;  /* 0x0000010005057890 */ /* 0x000fc8000fffe03f */
[----:B------:R-:W-:-:S04]  /*0ff0*/  USHF.R.U32.HI UR5, URZ, 0x4, UR5 ;  /* 0x000000043f057899 */ /* 0x000fc80008011605 */
[----:B------:R-:W-:Y:S02]  /*1000*/  ULOP3.LUT UR41, UR5, 0x3fff, URZ, 0xc0, !UPT ;  /* 0x00003fff05297892 */ /* 0x000fe4000f8ec03f */
[----:B------:R-:W-:Y:S10]  /*1010*/  @P0 BRA `(.L_x_13) ;  /* 0x0000000000400947 */ /* 0x000ff40003800000 */
[----:B------:R-:W-:Y:S01]  /*1020*/  MOV R0, 0x0 ;  /* 0x0000000000007802 */ /* 0x000fe20000000f00 */
[----:B------:R-:W-:Y:S01]  /*1030*/  ULDC.64 UR4, c[0x4][0x68] ;  /* 0x01001a0000047ab9 */ /* 0x000fe20000000a00 */
[----:B------:R-:W-:Y:S01]  /*1040*/  ULDC.64 UR6, c[0x4][0x8] ;  /* 0x0100020000067ab9 */ /* 0x000fe20000000a00 */
[----:B01----:R-:W-:Y:S01]  /*1050*/  IMAD.U32 R4, RZ, RZ, UR4 ;  /* 0x00000004ff047e24 */ /* 0x003fe2000f8e00ff */
[----:B------:R0:W1:Y:S01]  /*1060*/  LDC.64 R14, c[0x4][R0] ;  /* 0x01000000000e7b82 */ /* 0x0000620000000a00 */
[----:B------:R-:W-:Y:S01]  /*1070*/  IMAD.U32 R5, RZ, RZ, UR5 ;  /* 0x00000005ff057e24 */ /* 0x000fe2000f8e00ff */
[----:B------:R-:W-:Y:S01]  /*1080*/  ULDC.64 UR4, c[0x4][0x70] ;  /* 0x01001c0000047ab9 */ /* 0x000fe20000000a00 */
[----:B------:R-:W-:Y:S02]  /*1090*/  IMAD.U32 R10, RZ, RZ, UR6 ;  /* 0x00000006ff0a7e24 */ /* 0x000fe4000f8e00ff */
[----:B------:R-:W-:Y:S02]  /*10a0*/  IMAD.U32 R6, RZ, RZ, UR4 ;  /* 0x00000004ff067e24 */ /* 0x000fe4000f8e00ff */
[----:B------:R-:W-:-:S02]  /*10b0*/  IMAD.U32 R7, RZ, RZ, UR5 ;  /* 0x00000005ff077e24 */ /* 0x000fc4000f8e00ff */
[----:B------:R-:W-:Y:S02]  /*10c0*/  IMAD.U32 R11, RZ, RZ, UR7 ;  /* 0x00000007ff0b7e24 */ /* 0x000fe4000f8e00ff */
[----:B------:R-:W-:Y:S02]  /*10d0*/  IMAD.MOV.U32 R8, RZ, RZ, 0x1e1 ;  /* 0x000001e1ff087424 */ /* 0x000fe400078e00ff */
[----:B------:R-:W-:Y:S02]  /*10e0*/  IMAD.MOV.U32 R12, RZ, RZ, 0x1 ;  /* 0x00000001ff0c7424 */ /* 0x000fe400078e00ff */
[----:B0-----:R-:W-:-:S07]  /*10f0*/  IMAD.MOV.U32 R13, RZ, RZ, RZ ;  /* 0x000000ffff0d7224 */ /* 0x001fce00078e00ff */
[----:B------:R-:W-:-:S07]  /*1100*/  LEPC R20, `(.L_x_13) ;  /* 0x000000001014794e */ /* 0x000fce0000000000 */
[----:B-12--5:R-:W-:Y:S05]  /*1110*/  CALL.ABS.NOINC R14 ;  /* 0x000000000e007343 */ /* 0x026fea0003c00000 */
.L_x_13:
[----:B------:R-:W-:-:S04]  /*1120*/  LOP3.LUT R0, R19, 0x1, RZ, 0xfc, !PT ;  /* 0x0000000113007812 */ /* 0x000fc800078efcff */
[----:B------:R-:W-:-:S13]  /*1130*/  ISETP.NE.AND P0, PT, R0, 0x3, PT ;  /* 0x000000030000780c */ /* 0x000fda0003f05270 */
[----:B------:R-:W-:Y:S05]  /*1140*/  @!P0 BRA `(.L_x_14) ;  /* 0x0000000000048947 */ /* 0x000fea0003800000 */
[----:B------:R-:W-:Y:S01]  /*1150*/  BPT.TRAP 0x1 ;  /* 0x000000040000795c */ /* 0x000fe20000300000 */
.L_x_14:
[----:B------:R-:W3:Y:S01]  /*1160*/  S2UR UR5, SR_CgaCtaId ;  /* 0x00000000000579c3 */ /* 0x000ee20000008800 */
[----:B------:R-:W-:Y:S01]  /*1170*/  UMOV UR4, 0x400 ;  /* 0x0000040000047882 */ /* 0x000fe20000000000 */
[----:B------:R-:W-:Y:S02]  /*1180*/  IMAD.U32 R0, RZ, RZ, UR38 ;  /* 0x00000026ff007e24 */ /* 0x000fe4000f8e00ff */
[----:B------:R-:W-:-:S03]  /*1190*/  IMAD.U32 R3, RZ, RZ, UR39 ;  /* 0x00000027ff037e24 */ /* 0x000fc6000f8e00ff */
[----:B------:R-:W-:Y:S01]  /*11a0*/  SHF.L.U32 R0, R0, 0x1f, RZ ;  /* 0x0000001f00007819 */ /* 0x000fe200000006ff */
[----:B---3--:R-:W-:-:S06]  /*11b0*/  ULEA UR4, UR5, UR4, 0x18 ;  /* 0x0000000405047291 */ /* 0x008fcc000f8ec03f */
[----:B------:R-:W-:-:S04]  /*11c0*/  IMAD.U32 R6, RZ, RZ, UR4 ;  /* 0x00000004ff067e24 */ /* 0x000fc8000f8e00ff */
[----:B------:R-:W-:-:S04]  /*11d0*/  IMAD R3, R3, 0x8, R6 ;  /* 0x0000000803037824 */ /* 0x000fc800078e0206 */
[----:B------:R3:W4:Y:S01]  /*11e0*/  SYNCS.PHASECHK.TRANS64.TRYWAIT P1, [R3+URZ], R0 ;  /* 0x00000000030075a7 */ /* 0x000722000802017f */
[----:B------:R-:W-:Y:S05]  /*11f0*/  @!P0 BRA `(.L_x_15) ;  /* 0x0000000000048947 */ /* 0x000fea0003800000 */
[----:B------:R-:W-:Y:S01]  /*1200*/  BPT.TRAP 0x1 ;  /* 0x000000040000795c */ /* 0x000fe20000300000 */
.L_x_15:
[----:B----4-:R-:W-:Y:S05]  /*1210*/  @P1 BRA `(.L_x_16) ;  /* 0x0000000000081947 */ /* 0x010fea0003800000 */
[----:B------:R-:W4:Y:S02]  /*1220*/  SYNCS.PHASECHK.TRANS64.TRYWAIT P1, [R3+URZ], R0 ;  /* 0x00000000030075a7 */ /* 0x000f24000802017f */
[----:B----4-:R-:W-:Y:S05]  /*1230*/  @!P1 BRA `(.L_x_17) ;  /* 0x0000008400f89947 */ /* 0x010fea0003800000 */
.L_x_16:
[----:B------:R-:W-:-:S04]  /*1240*/  UISETP.LT.AND UP0, UPT, UR40, 0x1, UPT ;  /* 0x000000012800788c */ /* 0x000fc8000bf01270 */
[----:B------:R-:W-:-:S06]  /*1250*/  USEL UR4, UR40, 0x1, UP0 ;  /* 0x0000000128047887 */ /* 0x000fcc0008000000 */
[----:B---34-:R-:W-:Y:S01]  /*1260*/  IMAD.U32 R0, RZ, RZ, UR4 ;  /* 0x00000004ff007e24 */ /* 0x018fe2000f8e00ff */
[----:B------:R-:W-:Y:S05]  /*1270*/  WARPSYNC.ALL ;  /* 0x0000000000007948 */ /* 0x000fea0003800000 */
[----:B------:R-:W-:-:S04]  /*1280*/  IADD3 R0, -R0, UR40, RZ ;  /* 0x0000002800007c10 */ /* 0x000fc8000fffe1ff */
[----:B------:R-:W-:Y:S02]  /*1290*/  ISETP.GE.AND P1, PT, R0, 0x1, PT ;  /* 0x000000010000780c */ /* 0x000fe40003f26270 */
[----:B------:R-:W-:Y:S01]  /*12a0*/  R2UR UR4, R6 ;  /* 0x00000000060472ca */ /* 0x000fe200000e0000 */
[----:B------:R-:W-:Y:S01]  /*12b0*/  ULOP3.LUT UR41, UR41, 0x10000, URZ, 0xfc, !UPT ;  /* 0x0001000029297892 */ /* 0x000fe2000f8efc3f */
[----:B------:R-:W-:Y:S01]  /*12c0*/  WARPGROUP.ARRIVE ;  /* 0x00000000000079c5 */ /* 0x000fe20000000000 */
[----:B------:R-:W-:Y:S01]  /*12d0*/  UMOV UR5, 0x80000020 ;  /* 0x8000002000057882 */ /* 0x000fe20000000000 */
[----:B------:R-:W-:-:S09]  /*12e0*/  UMOV UR7, 0x80000020 ;  /* 0x8000002000077882 */ /* 0x000fd20000000000 */
[----:B------:R-:W-:-:S04]  /*12f0*/  UIADD3 UR4, UR4, 0x6100, URZ ;  /* 0x0000610004047890 */ /* 0x000fc8000fffe03f */
[----:B------:R-:W-:-:S04]  /*1300*/  USHF.R.U32.HI UR4, URZ, 0x4, UR4 ;  /* 0x000000043f047899 */ /* 0x000fc80008011604 */
[----:B------:R-:W-:-:S04]  /*1310*/  ULOP3.LUT UR4, UR4, 0x3fff, URZ, 0xc0, !UPT ;  /* 0x00003fff04047892 */ /* 0x000fc8000f8ec03f */
[----:B------:R-:W-:Y:S02]  /*1320*/  ULOP3.LUT UR9, UR4, 0x10000, URZ, 0xfc, !UPT ;  /* 0x0001000004097892 */ /* 0x000fe4000f8efc3f */
[----:B------:R-:W-:Y:S02]  /*1330*/  ULEA UR4, UR39, UR41, 0x9 ;  /* 0x0000002927047291 */ /* 0x000fe4000f8e483f */
[----:B------:R-:W-:-:S09]  /*1340*/  ULEA UR6, UR39, UR9, 0xa ;  /* 0x0000000927067291 */ /* 0x000fd2000f8e503f */
[----:B------:R-:W-:Y:S01]  /*1350*/  IGMMA.64x256x32.S8.S8 R24, gdesc[UR4], RZ, !UPT, gsb0 ;  /* 0x06600000041879f1 */ /* 0x000fe2000c0410ff */
[----:B------:R-:W-:Y:S02]  /*1360*/  UIADD3 UR4, UR4, 0x2, URZ ;  /* 0x0000000204047890 */ /* 0x000fe4000fffe03f */
[----:B------:R-:W-:Y:S01]  /*1370*/  UIADD3 UR6, UR6, 0x2, URZ ;  /* 0x0000000206067890 */ /* 0x000fe2000fffe03f */
[----:B------:R-:W-:Y:S01]  /*1380*/  UMOV UR5, 0x80000020 ;  /* 0x8000002000057882 */ /* 0x000fe20000000000 */
[----:B------:R-:W-:Y:S01]  /*1390*/  UMOV UR7, 0x80000020 ;  /* 0x8000002000077882 */ /* 0x000fe20000000000 */
[----:B------:R-:W-:Y:S02]  /*13a0*/  WARPGROUP.DEPBAR.LE gsb0, 0x0 ;  /* 0x00008000000079c5 */ /* 0x000fe40000010000 */
[----:B------:R-:W-:-:S06]  /*13b0*/  WARPGROUP.ARRIVE ;  /* 0x00000000000079c5 */ /* 0x000fcc0000000000 */
[----:B------:R-:W-:Y:S03]  /*13c0*/  IGMMA.64x256x32.S8.S8 R24, gdesc[UR4], R24, gsb0 ;  /* 0x06600000041879f1 */ /* 0x000fe60008041018 */
[----:B------:R-:W-:Y:S02]  /*13d0*/  WARPGROUP.DEPBAR.LE gsb0, 0x0 ;  /* 0x00008000000079c5 */ /* 0x000fe40000010000 */
[----:B------:R-:W-:Y:S05]  /*13e0*/  @!P1 BRA `(.L_x_18) ;  /* 0x0000000000e09947 */ /* 0x000fea0003800000 */
[----:B------:R-:W-:Y:S02]  /*13f0*/  UIADD3 UR4, UR39, 0x1, URZ ;  /* 0x0000000127047890 */ /* 0x000fe4000fffe03f */
[----:B------:R-:W-:Y:S02]  /*1400*/  IMAD.U32 R3, RZ, RZ, UR39 ;  /* 0x00000027ff037e24 */ /* 0x000fe4000f8e00ff */
[----:B------:R-:W-:-:S04]  /*1410*/  UISETP.NE.AND UP0, UPT, UR4, 0x3, UPT ;  /* 0x000000030400788c */ /* 0x000fc8000bf05270 */
[----:B------:R-:W-:Y:S02]  /*1420*/  USEL UR5, URZ, 0x1, UP0 ;  /* 0x000000013f057887 */ /* 0x000fe40008000000 */
[----:B------:R-:W-:Y:S02]  /*1430*/  USEL UR8, UR4, URZ, UP0 ;  /* 0x0000003f04087287 */ /* 0x000fe40008000000 */
[----:B------:R-:W-:-:S06]  /*1440*/  ULOP3.LUT UR5, UR38, UR5, URZ, 0x3c, !UPT ;  /* 0x0000000526057292 */ /* 0x000fcc000f8e3c3f */
[----:B------:R-:W-:-:S07]  /*1450*/  IMAD.U32 R7, RZ, RZ, UR5 ;  /* 0x00000005ff077e24 */ /* 0x000fce000f8e00ff */
.L_x_25:
[----:B------:R-:W-:Y:S05]  /*1460*/  @!P0 BRA `(.L_x_19) ;  /* 0x0000000000048947 */ /* 0x000fea0003800000 */
[----:B------:R-:W-:Y:S01]  /*1470*/  BPT.TRAP 0x1 ;  /* 0x000000040000795c */ /* 0x000fe20000300000 */
.L_x_19:
[----:B------:R-:W3:Y:S01]  /*1480*/  S2UR UR5, SR_CgaCtaId ;  /* 0x00000000000579c3 */ /* 0x000ee20000008800 */
[----:B------:R-:W-:Y:S01]  /*1490*/  UMOV UR4, 0x400 ;  /* 0x0000040000047882 */ /* 0x000fe20000000000 */
[----:B01----:R-:W-:Y:S01]  /*14a0*/  IMAD.U32 R5, RZ, RZ, UR8 ;  /* 0x00000008ff057e24 */ /* 0x003fe2000f8e00ff */
[----:B------:R-:W-:Y:S01]  /*14b0*/  SHF.L.U32 R4, R7, 0x1f, RZ ;  /* 0x0000001f07047819 */ /* 0x000fe200000006ff */
[----:B---3--:R-:W-:-:S06]  /*14c0*/  ULEA UR4, UR5, UR4, 0x18 ;  /* 0x0000000405047291 */ /* 0x008fcc000f8ec03f */
[----:B------:R-:W-:-:S04]  /*14d0*/  IMAD.U32 R6, RZ, RZ, UR4 ;  /* 0x00000004ff067e24 */ /* 0x000fc8000f8e00ff */
[----:B------:R-:W-:-:S04]  /*14e0*/  IMAD R5, R5, 0x8, R6 ;  /* 0x0000000805057824 */ /* 0x000fc800078e0206 */
[----:B------:R0:W1:Y:S01]  /*14f0*/  SYNCS.PHASECHK.TRANS64.TRYWAIT P1, [R5+URZ], R4 ;  /* 0x00000004050075a7 */ /* 0x000062000802017f */
[----:B------:R-:W-:Y:S05]  /*1500*/  @!P0 BRA `(.L_x_20) ;  /* 0x0000000000048947 */ /* 0x000fea0003800000 */
[----:B------:R-:W-:Y:S01]  /*1510*/  BPT.TRAP 0x1 ;  /* 0x000000040000795c */ /* 0x000fe20000300000 */
.L_x_20:
[----:B-1----:R-:W-:Y:S05]  /*1520*/  @P1 BRA `(.L_x_21) ;  /* 0x0000000000081947 */ /* 0x002fea0003800000 */
[----:B------:R-:W1:Y:S02]  /*1530*/  SYNCS.PHASECHK.TRANS64.TRYWAIT P1, [R5+URZ], R4 ;  /* 0x00000004050075a7 */ /* 0x000e64000802017f */
[----:B-1----:R-:W-:Y:S05]  /*1540*/  @!P1 BRA `(.L_x_22) ;  /* 0x0000008400489947 */ /* 0x002fea0003800000 */
.L_x_21:
[----:B------:R-:W-:Y:S01]  /*1550*/  ULEA UR4, UR8, UR41, 0x9 ;  /* 0x0000002908047291 */ /* 0x000fe2000f8e483f */
[----:B------:R-:W-:Y:S01]  /*1560*/  WARPGROUP.ARRIVE ;  /* 0x00000000000079c5 */ /* 0x000fe20000000000 */
[----:B------:R-:W-:Y:S01]  /*1570*/  ULEA UR6, UR8, UR9, 0xa ;  /* 0x0000000908067291 */ /* 0x000fe2000f8e503f */
[----:B------:R-:W-:Y:S01]  /*1580*/  UMOV UR5, 0x80000020 ;  /* 0x8000002000057882 */ /* 0x000fe20000000000 */
[----:B------:R-:W-:-:S07]  /*1590*/  UMOV UR7, 0x80000020 ;  /* 0x8000002000077882 */ /* 0x000fce0000000000 */
[----:B------:R-:W-:Y:S01]  /*15a0*/  IGMMA.64x256x32.S8.S8 R24, gdesc[UR4], R24, gsb0 ;  /* 0x06600000041879f1 */ /* 0x000fe20008041018 */
        /* <DEDUP_REMOVED lines=9> */
[----:B------:R-:W-:Y:S01]  /*1640*/  BPT.TRAP 0x1 ;  /* 0x000000040000795c */ /* 0x000fe20000300000 */
.L_x_23:
[----:B01----:R-:W-:Y:S01]  /*1650*/  IMAD R4, R3, 0x8, R6 ;  /* 0x0000000803047824 */ /* 0x003fe200078e0206 */
[----:B------:R-:W-:-:S03]  /*1660*/  ISETP.GT.U32.AND P1, PT, R19, 0x1, PT ;  /* 0x000000011300780c */ /* 0x000fc60003f24070 */
[----:B------:R-:W-:-:S05]  /*1670*/  VIADD R4, R4, 0x18 ;  /* 0x0000001804047836 */ /* 0x000fca0000000000 */
[----:B------:R-:W-:-:S04]  /*1680*/  PRMT R4, RZ, 0x654, R4 ;  /* 0x00000654ff047816 */ /* 0x000fc80000000004 */
[----:B------:R0:W-:Y:S01]  /*1690*/  SYNCS.ARRIVE.TRANS64.RED.A1T0 RZ, [R4+URZ], RZ ;  /* 0x000000ff04ff79a7 */ /* 0x0001e2000810043f */
[----:B------:R-:W-:Y:S05]  /*16a0*/  @P1 BRA `(.L_x_24) ;  /* 0x0000000000041947 */ /* 0x000fea0003800000 */
[----:B------:R-:W-:Y:S01]  /*16b0*/  BPT.TRAP 0x1 ;  /* 0x000000040000795c */ /* 0x000fe20000300000 */
.L_x_24:
[----:B------:R-:W-:Y:S01]  /*16c0*/  UIADD3 UR8, UR8, 0x1, URZ ;  /* 0x0000000108087890 */ /* 0x000fe2000fffe03f */
[C---:B------:R-:W-:Y:S01]  /*16d0*/  ISETP.GT.AND P2, PT, R0.reuse, 0x1, PT ;  /* 0x000000010000780c */ /* 0x040fe20003f44270 */
[----:B------:R-:W-:Y:S02]  /*16e0*/  VIADD R3, R3, 0x1 ;  /* 0x0000000103037836 */ /* 0x000fe40000000000 */
[----:B------:R-:W-:Y:S01]  /*16f0*/  UISETP.NE.AND UP0, UPT, UR8, 0x3, UPT ;  /* 0x000000030800788c */ /* 0x000fe2000bf05270 */
[----:B------:R-:W-:Y:S02]  /*1700*/  VIADD R0, R0, 0xffffffff ;  /* 0xffffffff00007836 */ /* 0x000fe40000000000 */
[C---:B------:R-:W-:Y:S01]  /*1710*/  ISETP.NE.AND P1, PT, R3.reuse, 0x3, PT ;  /* 0x000000030300780c */ /* 0x040fe20003f25270 */
[----:B------:R-:W-:Y:S02]  /*1720*/  USEL UR4, URZ, 0x1, UP0 ;  /* 0x000000013f047887 */ /* 0x000fe40008000000 */
[----:B------:R-:W-:Y:S01]  /*1730*/  USEL UR8, UR8, URZ, UP0 ;  /* 0x0000003f08087287 */ /* 0x000fe20008000000 */
[----:B------:R-:W-:-:S03]  /*1740*/  SEL R3, R3, RZ, P1 ;  /* 0x000000ff03037207 */ /* 0x000fc60000800000 */
[----:B------:R-:W-:Y:S01]  /*1750*/  LOP3.LUT R7, R7, UR4, RZ, 0x3c, !PT ;  /* 0x0000000407077c12 */ /* 0x000fe2000f8e3cff */
[----:B------:R-:W-:Y:S07]  /*1760*/  @P2 BRA `(.L_x_25) ;  /* 0xfffffffc003c2947 */ /* 0x000fee000383ffff */
.L_x_18:
[----:B------:R-:W3:Y:S02]  /*1770*/  LDC R0, c[0x0][0x28c] ;  /* 0x0000a300ff007b82 */ /* 0x000ee40000000800 */
[----:B---3--:R-:W-:-:S13]  /*1780*/  ISETP.GE.AND P1, PT, R0, 0x1, PT ;  /* 0x000000010000780c */ /* 0x008fda0003f26270 */
[----:B------:R-:W-:Y:S05]  /*1790*/  @!P1 BRA `(.L_x_26) ;  /* 0x0000000000409947 */ /* 0x000fea0003800000 */
[----:B------:R-:W-:Y:S05]  /*17a0*/  @!P0 BRA `(.L_x_27) ;  /* 0x0000000000048947 */ /* 0x000fea0003800000 */
[----:B------:R-:W-:Y:S01]  /*17b0*/  BPT.TRAP 0x1 ;  /* 0x000000040000795c */ /* 0x000fe20000300000 */
.L_x_27:
[----:B------:R-:W-:Y:S01]  /*17c0*/  UISETP.LT.AND UP0, UPT, UR40, 0x1, UPT ;  /* 0x000000012800788c */ /* 0x000fe2000bf01270 */
[----:B------:R-:W-:-:S03]  /*17d0*/  ISETP.GT.U32.AND P0, PT, R19, 0x1, PT ;  /* 0x000000011300780c */ /* 0x000fc60003f04070 */
[----:B------:R-:W-:-:S04]  /*17e0*/  USEL UR6, UR40, 0x1, UP0 ;  /* 0x0000000128067887 */ /* 0x000fc80008000000 */
[----:B------:R-:W-:-:S04]  /*17f0*/  UIADD3 UR6, UR39, UR40, -UR6 ;  /* 0x0000002827067290 */ /* 0x000fc8000fffe806 */
[----:B------:R-:W-:-:S04]  /*1800*/  UIMAD.WIDE.U32 UR4, UR6, -0x55555555, URZ ;  /* 0xaaaaaaab060478a5 */ /* 0x000fc8000f8e003f */
[----:B------:R-:W-:-:S04]  /*1810*/  USHF.R.U32.HI UR4, URZ, 0x1, UR5 ;  /* 0x000000013f047899 */ /* 0x000fc80008011605 */
[----:B------:R-:W-:-:S06]  /*1820*/  UIMAD UR6, UR4, -0x3, UR6 ;  /* 0xfffffffd040678a4 */ /* 0x000fcc000f8e0206 */
[----:B------:R-:W-:-:S04]  /*1830*/  IMAD.U32 R3, RZ, RZ, UR6 ;  /* 0x00000006ff037e24 */ /* 0x000fc8000f8e00ff */
[----:B------:R-:W-:-:S04]  /*1840*/  IMAD R0, R3, 0x8, R6 ;  /* 0x0000000803007824 */ /* 0x000fc800078e0206 */
[----:B------:R-:W-:-:S05]  /*1850*/  VIADD R0, R0, 0x18 ;  /* 0x0000001800007836 */ /* 0x000fca0000000000 */
[----:B------:R-:W-:-:S04]  /*1860*/  PRMT R0, RZ, 0x654, R0 ;  /* 0x00000654ff007816 */ /* 0x000fc80000000000 */
[----:B------:R3:W-:Y:S01]  /*1870*/  SYNCS.ARRIVE.TRANS64.RED.A1T0 RZ, [R0+URZ], RZ ;  /* 0x000000ff00ff79a7 */ /* 0x0007e2000810043f */
[----:B------:R-:W-:Y:S05]  /*1880*/  @P0 BRA `(.L_x_26) ;  /* 0x0000000000040947 */ /* 0x000fea0003800000 */
[----:B------:R-:W-:Y:S01]  /*1890*/  BPT.TRAP 0x1 ;  /* 0x000000040000795c */ /* 0x000fe20000300000 */
.L_x_26:
[----:B------:R-:W4:Y:S01]  /*18a0*/  LDC R9, c[0x0][0x288] ;  /* 0x0000a200ff097b82 */ /* 0x000f220000000800 */
[--C-:B---3--:R-:W-:Y:S01]  /*18b0*/  SHF.R.U32.HI R0, RZ, 0x2, R18.reuse ;  /* 0x00000002ff007819 */ /* 0x108fe20000011612 */
[----:B------:R-:W-:Y:S01]  /*18c0*/  UIADD3 UR39, UR40, UR39, URZ ;  /* 0x0000002728277290 */ /* 0x000fe2000fffe03f */
[----:B01----:R-:W-:Y:S01]  /*18d0*/  SHF.R.U32.HI R5, RZ, 0x7, R18 ;  /* 0x00000007ff057819 */ /* 0x003fe20000011612 */
[----:B------:R-:W-:Y:S01]  /*18e0*/  ULDC UR7, c[0x0][0x284] ;  /* 0x0000a10000077ab9 */ /* 0x000fe20000000800 */
[----:B------:R-:W-:Y:S01]  /*18f0*/  LOP3.LUT R4, R18, 0x60, RZ, 0xc0, !PT ;  /* 0x0000006012047812 */ /* 0x000fe200078ec0ff */
[----:B------:R-:W-:Y:S01]  /*1900*/  UISETP.GT.U32.AND UP0, UPT, UR39, 0x2, UPT ;  /* 0x000000022700788c */ /* 0x000fe2000bf04070 */
[----:B------:R-:W-:Y:S01]  /*1910*/  LOP3.LUT R3, R0, 0x7, RZ, 0xc0, !PT ;  /* 0x0000000700037812 */ /* 0x000fe200078ec0ff */
[----:B------:R-:W-:Y:S01]  /*1920*/  UISETP.GE.U32.AND UP1, UPT, UR40, 0x3, UPT ;  /* 0x000000032800788c */ /* 0x000fe2000bf26070 */
[----:B------:R-:W-:Y:S01]  /*1930*/  LOP3.LUT R0, R5, 0x1, RZ, 0xc0, !PT ;  /* 0x0000000105007812 */ /* 0x000fe200078ec0ff */
[----:B------:R-:W-:Y:S01]  /*1940*/  UISETP.LT.U32.AND UP0, UPT, UR40, 0x3, UP0 ;  /* 0x000000032800788c */ /* 0x000fe20008701070 */
[----:B------:R-:W-:Y:S01]  /*1950*/  SHF.R.U32.HI R6, RZ, 0x1, R4 ;  /* 0x00000001ff067819 */ /* 0x000fe20000011604 */
[----:B------:R-:W-:Y:S01]  /*1960*/  IMAD.SHL.U32 R4, R18, 0x2, RZ ;  /* 0x0000000212047824 */ /* 0x000fe200078e00ff */
[----:B------:R-:W-:Y:S01]  /*1970*/  SHF.R.S32.HI R14, RZ, 0x1f, R22 ;  /* 0x0000001fff0e7819 */ /* 0x000fe20000011416 */
[----:B------:R-:W-:Y:S01]  /*1980*/  IMAD.SHL.U32 R8, R0, 0x40, RZ ;  /* 0x0000004000087824 */ /* 0x000fe200078e00ff */
[--C-:B------:R-:W-:Y:S01]  /*1990*/  IADD3 R5, RZ, -R6, -R3.reuse ;  /* 0x80000006ff057210 */ /* 0x100fe20007ffe803 */
[----:B------:R-:W-:Y:S01]  /*19a0*/  ULDC.64 UR8, c[0x0][0x5d0] ;  /* 0x0001740000087ab9 */ /* 0x000fe20000000a00 */
[----:B------:R-:W-:Y:S01]  /*19b0*/  LOP3.LUT R4, R4, 0x6, RZ, 0xc0, !PT ;  /* 0x0000000604047812 */ /* 0x000fe200078ec0ff */
[----:B------:R-:W-:Y:S01]  /*19c0*/  UIMAD.WIDE.U32 UR4, UR39, -0x55555555, URZ ;  /* 0xaaaaaaab270478a5 */ /* 0x000fe2000f8e003f */
[----:B------:R-:W-:Y:S01]  /*19d0*/  LOP3.LUT R3, R8, 0x40, R3, 0xe2, !PT ;  /* 0x0000004008037812 */ /* 0x000fe200078ee203 */
[----:B------:R-:W-:Y:S01]  /*19e0*/  IMAD R7, R0, -0x40, R5 ;  /* 0xffffffc000077824 */ /* 0x000fe200078e0205 */
[----:B------:R-:W-:Y:S01]  /*19f0*/  LOP3.LUT R0, R18, 0x3, RZ, 0xc0, !PT ;  /* 0x0000000312007812 */ /* 0x000fe200078ec0ff */
[----:B------:R-:W-:Y:S01]  /*1a00*/  USEL UR6, URZ, 0x1, !UP0 ;  /* 0x000000013f067887 */ /* 0x000fe2000c000000 */
[----:B------:R-:W-:Y:S01]  /*1a10*/  PRMT R8, R4, 0x6540, R23 ;  /* 0x0000654004087816 */ /* 0x000fe20000000017 */
[----:B------:R-:W-:Y:S01]  /*1a20*/  IMAD.SHL.U32 R23, R23, 0x100, RZ ;  /* 0x0000010017177824 */ /* 0x000fe200078e00ff */
[----:B------:R-:W-:Y:S01]  /*1a30*/  USHF.R.U32.HI UR4, URZ, 0x1, UR5 ;  /* 0x000000013f047899 */ /* 0x000fe20008011605 */
[----:B----4-:R-:W-:Y:S01]  /*1a40*/  IMAD R12, R0, -0x2, R9 ;  /* 0xfffffffe000c7824 */ /* 0x010fe200078e0209 */
[----:B------:R-:W-:Y:S01]  /*1a50*/  ULOP3.LUT UR38, UR38, UR6, URZ, 0x3c, !UPT ;  /* 0x0000000626267292 */ /* 0x000fe2000f8e3c3f */
[----:B------:R-:W-:Y:S01]  /*1a60*/  IMAD.SHL.U32 R0, R152, 0x80, RZ ;  /* 0x0000008098007824 */ /* 0x000fe200078e00ff */
[----:B------:R-:W-:Y:S01]  /*1a70*/  ISETP.GE.AND P0, PT, R23, R9, PT ;  /* 0x000000091700720c */ /* 0x000fe20003f06270 */
[----:B------:R-:W-:Y:S01]  /*1a80*/  IMAD R5, R14, UR8, RZ ;  /* 0x000000080e057c24 */ /* 0x000fe2000f8e02ff */
[--C-:B------:R-:W-:Y:S01]  /*1a90*/  SHF.R.S32.HI R9, RZ, 0x1f, R8.reuse ;  /* 0x0000001fff097819 */ /* 0x100fe20000011408 */
[----:B------:R-:W-:Y:S01]  /*1aa0*/  IMAD.WIDE R10, R152, 0x80, RZ ;  /* 0x00000080980a7825 */ /* 0x000fe200078e02ff */
[C---:B------:R-:W-:Y:S01]  /*1ab0*/  ISETP.GE.OR P0, PT, R0.reuse, UR7, P0 ;  /* 0x0000000700007c0c */ /* 0x040fe20008706670 */
[----:B------:R-:W-:Y:S01]  /*1ac0*/  UIMAD UR39, UR4, -0x3, UR39 ;  /* 0xfffffffd042778a4 */ /* 0x000fe2000f8e0227 */
[----:B------:R-:W-:Y:S01]  /*1ad0*/  IADD3 R160, -R0, UR7, R7 ;  /* 0x0000000700a07c10 */ /* 0x000fe2000fffe107 */
[C---:B------:R-:W-:Y:S01]  /*1ae0*/  IMAD R13, R22.reuse, UR9, R5 ;  /* 0x00000009160d7c24 */ /* 0x040fe2000f8e0205 */
[----:B------:R-:W-:Y:S01]  /*1af0*/  @UP1 ULOP3.LUT UR38, UR38, 0x1, UR4, 0x78, !UPT ;  /* 0x0000000126261892 */ /* 0x000fe2000f8e7804 */
[----:B------:R-:W-:Y:S01]  /*1b00*/  IMAD.WIDE.U32 R4, R22, UR8, R8 ;  /* 0x0000000816047c25 */ /* 0x000fe2000f8e0008 */
[----:B------:R-:W-:-:S03]  /*1b10*/  LOP3.LUT R161, R10, R3, R6, 0xfe, !PT ;  /* 0x000000030aa17212 */ /* 0x000fc600078efe06 */
[----:B------:R-:W-:Y:S02]  /*1b20*/  IMAD.IADD R5, R5, 0x1, R13 ;  /* 0x0000000105057824 */ /* 0x000fe400078e020d */
[----:B------:R-:W-:Y:S02]  /*1b30*/  IMAD.IADD R0, R12, 0x1, -R23 ;  /* 0x000000010c007824 */ /* 0x000fe400078e0a17 */
[----:B------:R-:W-:Y:S01]  /*1b40*/  IMAD.MOV.U32 R152, RZ, RZ, -0x1 ;  /* 0xffffffffff987424 */ /* 0x000fe200078e00ff */
[----:B------:R-:W-:Y:S06]  /*1b50*/  @P0 BRA `(.L_x_28) ;  /* 0x0000006000a00947 */ /* 0x000fec0003800000 */
[----:B------:R-:W0:Y:S01]  /*1b60*/  LDC.64 R12, c[0x0][0x5c8] ;  /* 0x00017200ff0c7b82 */ /* 0x000e220000000a00 */
[----:B------:R-:W-:Y:S01]  /*1b70*/  ULDC.64 UR4, c[0x0][0x5c0] ;  /* 0x0001700000047ab9 */ /* 0x000fe20000000a00 */
[----:B------:R-:W-:Y:S01]  /*1b80*/  BSSY B0, `(.L_x_28) ;  /* 0x0000625000007945 */ /* 0x000fe20003800000 */
[-C--:B0-----:R-:W-:Y:S02]  /*1b90*/  IMAD R6, R11, R12.reuse, RZ ;  /* 0x0000000c0b067224 */ /* 0x081fe400078e02ff */
[----:B------:R-:W-:-:S04]  /*1ba0*/  IMAD.WIDE.U32 R4, R161, R12, R4 ;  /* 0x0000000ca1047225 */ /* 0x000fc800078e0004 */
[----:B------:R-:W-:Y:S01]  /*1bb0*/  IMAD R3, R161, R13, R6 ;  /* 0x0000000da1037224 */ /* 0x000fe200078e0206 */
[----:B------:R-:W-:-:S03]  /*1bc0*/  IADD3 R4, P0, R4, UR4, RZ ;  /* 0x0000000404047c10 */ /* 0x000fc6000ff1e0ff */
[----:B------:R-:W-:Y:S01]  /*1bd0*/  IMAD.IADD R3, R5, 0x1, R3 ;  /* 0x0000000105037824 */ /* 0x000fe200078e0203 */
[----:B------:R-:W-:-:S04]  /*1be0*/  LEA R6, P1, R12, R4, 0x3 ;  /* 0x000000040c067211 */ /* 0x000fc800078218ff */
[----:B------:R-:W-:Y:S02]  /*1bf0*/  IADD3.X R5, R3, UR5, RZ, P0, !PT ;  /* 0x0000000503057c10 */ /* 0x000fe400087fe4ff */
[----:B-----5:R-:W-:Y:S02]  /*1c00*/  ISETP.NE.AND P0, PT, R154, RZ, PT ;  /* 0x000000ff9a00720c */ /* 0x020fe40003f05270 */
[----:B------:R-:W-:-:S11]  /*1c10*/  LEA.HI.X R7, R12, R5, R13, 0x3, P1 ;  /* 0x000000050c077211 */ /* 0x000fd600008f1c0d */
[----:B------:R-:W-:Y:S05]  /*1c20*/  @!P0 BRA `(.L_x_29) ;  /* 0x0000004800608947 */ /* 0x000fea0003800000 */
[----:B------:R-:W0:Y:S01]  /*1c30*/  LDC.64 R156, c[0x0][0x5b0] ;  /* 0x00016c00ff9c7b82 */ /* 0x000e220000000a00 */
[----:B------:R-:W-:Y:S01]  /*1c40*/  ULDC.64 UR4, c[0x0][0x5b8] ;  /* 0x00016e0000047ab9 */ /* 0x000fe20000000a00 */
[----:B------:R-:W-:Y:S01]  /*1c50*/  ISETP.GE.AND P1, PT, R160, 0x1, PT ;  /* 0x00000001a000780c */ /* 0x000fe20003f26270 */
[----:B------:R-:W-:Y:S01]  /*1c60*/  IMAD R3, R14, UR4, RZ ;  /* 0x000000040e037c24 */ /* 0x000fe2000f8e02ff */
[----:B------:R-:W-:Y:S01]  /*1c70*/  BSSY B1, `(.L_x_30) ;  /* 0x000000e000017945 */ /* 0x000fe20003800000 */
[----:B------:R-:W-:Y:S01]  /*1c80*/  IMAD.WIDE.U32 R20, R22, UR4, R8 ;  /* 0x0000000416147c25 */ /* 0x000fe2000f8e0008 */
[----:B------:R-:W-:Y:S02]  /*1c90*/  ISETP.LT.OR P5, PT, R0, 0x1, !P1 ;  /* 0x000000010000780c */ /* 0x000fe40004fa1670 */
[----:B------:R-:W1:Y:S01]  /*1ca0*/  LDC.64 R158, c[0x0][0x5a8] ;  /* 0x00016a00ff9e7b82 */ /* 0x000e620000000a00 */
[----:B------:R-:W-:Y:S02]  /*1cb0*/  IMAD R3, R22, UR5, R3 ;  /* 0x0000000516037c24 */ /* 0x000fe4000f8e0203 */
[----:B------:R-:W-:-:S02]  /*1cc0*/  IMAD.MOV.U32 R14, RZ, RZ, R20 ;  /* 0x000000ffff0e7224 */ /* 0x000fc400078e0014 */
[----:B------:R-:W-:Y:S02]  /*1cd0*/  IMAD.IADD R15, R21, 0x1, R3 ;  /* 0x00000001150f7824 */ /* 0x000fe400078e0203 */
[-C--:B0-----:R-:W-:Y:S02]  /*1ce0*/  IMAD R10, R11, R156.reuse, RZ ;  /* 0x0000009c0b0a7224 */ /* 0x081fe400078e02ff */
[----:B------:R-:W-:-:S04]  /*1cf0*/  IMAD.WIDE.U32 R8, R161, R156, R14 ;  /* 0x0000009ca1087225 */ /* 0x000fc800078e000e */
[----:B------:R-:W-:Y:S01]  /*1d00*/  IMAD R13, R161, R157, R10 ;  /* 0x0000009da10d7224 */ /* 0x000fe200078e020a */
[----:B-1----:R-:W-:-:S04]  /*1d10*/  IADD3 R8, P0, R8, R158, RZ ;  /* 0x0000009e08087210 */ /* 0x002fc80007f1e0ff */
[----:B------:R-:W-:Y:S01]  /*1d20*/  IADD3.X R9, R159, R9, R13, P0, !PT ;  /* 0x000000099f097210 */ /* 0x000fe200007fe40d */
[----:B------:R-:W-:Y:S08]  /*1d30*/  @P5 BRA `(.L_x_31) ;  /* 0x0000000000045947 */ /* 0x000ff00003800000 */
[----:B--2---:R0:W5:Y:S02]  /*1d40*/  LDG.E.U8 R155, desc[UR36][R8.64] ;  /* 0x00000024089b7981 */ /* 0x004164000c1e1100 */
.L_x_31:
[----:B------:R-:W-:Y:S05]  /*1d50*/  BSYNC B1 ;  /* 0x0000000000017941 */ /* 0x000fea0003800000 */
.L_x_30:
[----:B-----5:R-:W-:Y:S01]  /*1d60*/  LOP3.LUT R3, R155, 0xffff, RZ, 0xc0, !PT ;  /* 0x0000ffff9b037812 */ /* 0x020fe200078ec0ff */
[----:B------:R-:W-:Y:S01]  /*1d70*/  IMAD.SHL.U32 R10, R156, 0x8, RZ ;  /* 0x000000089c0a7824 */ /* 0x000fe200078e00ff */
[----:B------:R-:W-:Y:S01]  /*1d80*/  ISETP.LT.OR P2, PT, R0, 0x2, !P1 ;  /* 0x000000020000780c */ /* 0x000fe20004f41670 */
[----:B------:R-:W-:Y:S01]  /*1d90*/  BSSY B1, `(.L_x_32) ;  /* 0x000000e000017945 */ /* 0x000fe20003800000 */
[----:B------:R-:W-:Y:S02]  /*1da0*/  PRMT R3, R3, 0x8880, RZ ;  /* 0x0000888003037816 */ /* 0x000fe400000000ff */
[----:B------:R-:W-:Y:S02]  /*1db0*/  SHF.L.U64.HI R11, R156, 0x3, R157 ;  /* 0x000000039c0b7819 */ /* 0x000fe4000001029d */
[----:B------:R-:W-:Y:S01]  /*1dc0*/  ISETP.GE.AND P0, PT, R160, 0x9, PT ;  /* 0x00000009a000780c */ /* 0x000fe20003f06270 */
[----:B------:R-:W-:Y:S02]  /*1dd0*/  IMAD R12, R3, R154, RZ ;  /* 0x0000009a030c7224 */ /* 0x000fe400078e02ff */
[----:B------:R-:W-:-:S04]  /*1de0*/  IMAD.WIDE.U32 R10, R161, R156, R10 ;  /* 0x0000009ca10a7225 */ /* 0x000fc800078e000a */
[----:B------:R-:W-:Y:S01]  /*1df0*/  @!P5 IMAD R3, R24, R153, R12 ;  /* 0x000000991803d224 */ /* 0x000fe200078e020c */
[----:B------:R-:W-:Y:S01]  /*1e00*/  IADD3 R10, P3, P4, R20, R158, R10 ;  /* 0x0000009e140a7210 */ /* 0x000fe20007c7e00a */
[----:B------:R-:W-:-:S03]  /*1e10*/  IMAD.IADD R13, R13, 0x1, R11 ;  /* 0x000000010d0d7824 */ /* 0x000fc600078e020b */
[----:B------:R1:W-:Y:S01]  /*1e20*/  @!P5 STG.E.U8 desc[UR36][R4.64], R3 ;  /* 0x000000030400d986 */ /* 0x0003e2000c101124 */
[----:B------:R-:W-:Y:S08]  /*1e30*/  @P2 BRA `(.L_x_33) ;  /* 0x00000000000c2947 */ /* 0x000ff00003800000 */
[----:B--2---:R-:W1:Y:S02]  /*1e40*/  LDG.E.U8 R155, desc[UR36][R8.64+0x1] ;  /* 0x00000124089b7981 */ /* 0x004e64000c1e1100 */
[----:B-1----:R-:W-:-:S05]  /*1e50*/  PRMT R3, R155, 0x8880, RZ ;  /* 0x000088809b037816 */ /* 0x002fca00000000ff */
[----:B------:R-:W-:-:S07]  /*1e60*/  IMAD R12, R3, R154, RZ ;  /* 0x0000009a030c7224 */ /* 0x000fce00078e02ff */
.L_x_33:
[----:B------:R-:W-:Y:S05]  /*1e70*/  BSYNC B1 ;  /* 0x0000000000017941 */ /* 0x000fea0003800000 */
.L_x_32:
[C---:B------:R-:W-:Y:S01]  /*1e80*/  ISETP.LT.OR P5, PT, R0.reuse, 0x1, !P0 ;  /* 0x000000010000780c */ /* 0x040fe200047a1670 */
[----:B------:R-:W-:Y:S01]  /*1e90*/  @!P2 IMAD R25, R25, R153, R12 ;  /* 0x000000991919a224 */ /* 0x000fe200078e020c */
[----:B------:R-:W-:Y:S01]  /*1ea0*/  BSSY B1, `(.L_x_34) ;  /* 0x000000a000017945 */ /* 0x000fe20003800000 */
[----:B------:R-:W-:Y:S02]  /*1eb0*/  IADD3.X R11, R15, R159, R13, P3, P4 ;  /* 0x0000009f0f0b7210 */ /* 0x000fe40001fe840d */
[C---:B------:R-:W-:Y:S01]  /*1ec0*/  ISETP.LT.OR P3, PT, R0.reuse, 0x2, !P0 ;  /* 0x000000020000780c */ /* 0x040fe20004761670 */
[----:B------:R3:W-:Y:S01]  /*1ed0*/  @!P2 STG.E.U8 desc[UR36][R4.64+0x1], R25 ;  /* 0x000001190400a986 */ /* 0x0007e2000c101124 */
[C---:B------:R-:W-:Y:S02]  /*1ee0*/  ISETP.LT.OR P4, PT, R0.reuse, 0x9, !P1 ;  /* 0x000000090000780c */ /* 0x040fe40004f81670 */
[----:B------:R-:W-:-:S04]  /*1ef0*/  ISETP.LT.OR P2, PT, R0, 0xa, !P1 ;  /* 0x0000000a0000780c */ /* 0x000fc80004f41670 */
[----:B------:R-:W-:Y:S09]  /*1f00*/  @P5 BRA `(.L_x_35) ;  /* 0x00000000000c5947 */ /* 0x000ff20003800000 */
[----:B--2---:R-:W1:Y:S02]  /*1f10*/  LDG.E.U8 R155, desc[UR36][R10.64] ;  /* 0x000000240a9b7981 */ /* 0x004e64000c1e1100 */
[----:B-1----:R-:W-:-:S05]  /*1f20*/  PRMT R3, R155, 0x8880, RZ ;  /* 0x000088809b037816 */ /* 0x002fca00000000ff */
[----:B------:R-:W-:-:S07]  /*1f30*/  IMAD R12, R3, R154, RZ ;  /* 0x0000009a030c7224 */ /* 0x000fce00078e02ff */
.L_x_35:
[----:B------:R-:W-:Y:S05]  /*1f40*/  BSYNC B1 ;  /* 0x0000000000017941 */ /* 0x000fea0003800000 */
.L_x_34:
[----:B-1----:R-:W-:Y:S01]  /*1f50*/  @!P5 IMAD R3, R26, R153, R12 ;  /* 0x000000991a03d224 */ /* 0x002fe200078e020c */
[----:B------:R-:W-:Y:S04]  /*1f60*/  BSSY B1, `(.L_x_36) ;  /* 0x0000006000017945 */ /* 0x000fe80003800000 */
[----:B------:R1:W-:Y:S01]  /*1f70*/  @!P5 STG.E.U8 desc[UR36][R6.64], R3 ;  /* 0x000000030600d986 */ /* 0x0003e2000c101124 */
[----:B------:R-:W-:Y:S05]  /*1f80*/  @P3 BRA `(.L_x_37) ;  /* 0x00000000000c3947 */ /* 0x000fea0003800000 */
[----:B--2---:R-:W1:Y:S02]  /*1f90*/  LDG.E.U8 R155, desc[UR36][R10.64+0x1] ;  /* 0x000001240a9b7981 */ /* 0x004e64000c1e1100 */
[----:B-1----:R-:W-:-:S05]  /*1fa0*/  PRMT R3, R155, 0x8880, RZ ;  /* 0x000088809b037816 */ /* 0x002fca00000000ff */
[----:B------:R-:W-:-:S07]  /*1fb0*/  IMAD R12, R3, R154, RZ ;  /* 0x0000009a030c7224 */ /* 0x000fce00078e02ff */
.L_x_37:
[----:B------:R-:W-:Y:S05]  /*1fc0*/  BSYNC B1 ;  /* 0x0000000000017941 */ /* 0x000fea0003800000 */
.L_x_36:
[----:B------:R-:W-:Y:S01]  /*1fd0*/  @!P3 IMAD R27, R27, R153, R12 ;  /* 0x000000991b1bb224 */ /* 0x000fe200078e020c */
[----:B------:R-:W-:Y:S04]  /*1fe0*/  BSSY B1, `(.L_x_38) ;  /* 0x0000006000017945 */ /* 0x000fe80003800000 */
[----:B------:R4:W-:Y:S01]  /*1ff0*/  @!P3 STG.E.U8 desc[UR36][R6.64+0x1], R27 ;  /* 0x0000011b0600b986 */ /* 0x0009e2000c101124 */
[----:B------:R-:W-:Y:S05]  /*2000*/  @P4 BRA `(.L_x_39) ;  /* 0x00000000000c4947 */ /* 0x000fea0003800000 */
[----:B--2---:R-:W1:Y:S02]  /*2010*/  LDG.E.U8 R155, desc[UR36][R8.64+0x8] ;  /* 0x00000824089b7981 */ /* 0x004e64000c1e1100 */
[----:B-1----:R-:W-:-:S05]  /*2020*/  PRMT R3, R155, 0x8880, RZ ;  /* 0x000088809b037816 */ /* 0x002fca00000000ff */
[----:B------:R-:W-:-:S07]  /*2030*/  IMAD R12, R3, R154, RZ ;  /* 0x0000009a030c7224 */ /* 0x000fce00078e02ff */
.L_x_39:
[----:B------:R-:W-:Y:S05]  /*2040*/  BSYNC B1 ;  /* 0x0000000000017941 */ /* 0x000fea0003800000 */
.L_x_38:
[----:B-1----:R-:W-:Y:S01]  /*2050*/  @!P4 IMAD R3, R28, R153, R12 ;  /* 0x000000991c03c224 */ /* 0x002fe200078e020c */
[----:B------:R-:W-:Y:S04]  /*2060*/  BSSY B1, `(.L_x_40) ;  /* 0x0000006000017945 */ /* 0x000fe80003800000 */
[----:B------:R1:W-:Y:S01]  /*2070*/  @!P4 STG.E.U8 desc[UR36][R4.64+0x8], R3 ;  /* 0x000008030400c986 */ /* 0x0003e2000c101124 */
[----:B------:R-:W-:Y:S05]  /*2080*/  @P2 BRA `(.L_x_41) ;  /* 0x00000000000c2947 */ /* 0x000fea0003800000 */
[----:B--2---:R-:W1:Y:S02]  /*2090*/  LDG.E.U8 R155, desc[UR36][R8.64+0x9] ;  /* 0x00000924089b7981 */ /* 0x004e64000c1e1100 */
[----:B-1----:R-:W-:-:S05]  /*20a0*/  PRMT R3, R155, 0x8880, RZ ;  /* 0x000088809b037816 */ /* 0x002fca00000000ff */
[----:B------:R-:W-:-:S07]  /*20b0*/  IMAD R12, R3, R154, RZ ;  /* 0x0000009a030c7224 */ /* 0x000fce00078e02ff */
.L_x_41:
[----:B------:R-:W-:Y:S05]  /*20c0*/  BSYNC B1 ;  /* 0x0000000000017941 */ /* 0x000fea0003800000 */
.L_x_40:
[C---:B------:R-:W-:Y:S01]  /*20d0*/  ISETP.LT.OR P4, PT, R0.reuse, 0x9, !P0 ;  /* 0x000000090000780c */ /* 0x040fe20004781670 */
[----:B------:R-:W-:Y:S01]  /*20e0*/  @!P2 IMAD R29, R29, R153, R12 ;  /* 0x000000991d1da224 */ /* 0x000fe200078e020c */
[----:B------:R-:W-:Y:S01]  /*20f0*/  BSSY B1, `(.L_x_42) ;  /* 0x0000009000017945 */ /* 0x000fe20003800000 */
[C---:B------:R-:W-:Y:S02]  /*2100*/  ISETP.LT.OR P3, PT, R0.reuse, 0xa, !P0 ;  /* 0x0000000a0000780c */ /* 0x040fe40004761670 */
[C---:B------:R-:W-:Y:S01]  /*2110*/  ISETP.LT.OR P5, PT, R0.reuse, 0x11, !P1 ;  /* 0x000000110000780c */ /* 0x040fe20004fa1670 */
[----:B------:R0:W-:Y:S01]  /*2120*/  @!P2 STG.E.U8 desc[UR36][R4.64+0x9], R29 ;  /* 0x0000091d0400a986 */ /* 0x0001e2000c101124 */
[----:B------:R-:W-:-:S06]  /*2130*/  ISETP.LT.OR P2, PT, R0, 0x12, !P1 ;  /* 0x000000120000780c */ /* 0x000fcc0004f41670 */
[----:B------:R-:W-:Y:S07]  /*2140*/  @P4 BRA `(.L_x_43) ;  /* 0x00000000000c4947 */ /* 0x000fee0003800000 */
[----:B--2---:R-:W1:Y:S02]  /*2150*/  LDG.E.U8 R155, desc[UR36][R10.64+0x8] ;  /* 0x000008240a9b7981 */ /* 0x004e64000c1e1100 */
[----:B-1----:R-:W-:-:S05]  /*2160*/  PRMT R3, R155, 0x8880, RZ ;  /* 0x000088809b037816 */ /* 0x002fca00000000ff */
[----:B------:R-:W-:-:S07]  /*2170*/  IMAD R12, R3, R154, RZ ;  /* 0x0000009a030c7224 */ /* 0x000fce00078e02ff */
.L_x_43:
[----:B------:R-:W-:Y:S05]  /*2180*/  BSYNC B1 ;  /* 0x0000000000017941 */ /* 0x000fea0003800000 */
.L_x_42:
[----:B-1----:R-:W-:Y:S01]  /*2190*/  @!P4 IMAD R3, R30, R153, R12 ;  /* 0x000000991e03c224 */ /* 0x002fe200078e020c */
[----:B------:R-:W-:Y:S04]  /*21a0*/  BSSY B1, `(.L_x_44) ;  /* 0x0000006000017945 */ /* 0x000fe80003800000 */
[----:B------:R1:W-:Y:S01]  /*21b0*/  @!P4 STG.E.U8 desc[UR36][R6.64+0x8], R3 ;  /* 0x000008030600c986 */ /* 0x0003e2000c101124 */
[----:B------:R-:W-:Y:S05]  /*21c0*/  @P3 BRA `(.L_x_45) ;  /* 0x00000000000c3947 */ /* 0x000fea0003800000 */
[----:B--2---:R-:W1:Y:S02]  /*21d0*/  LDG.E.U8 R155, desc[UR36][R10.64+0x9] ;  /* 0x000009240a9b7981 */ /* 0x004e64000c1e1100 */
[----:B-1----:R-:W-:-:S05]  /*21e0*/  PRMT R3, R155, 0x8880, RZ ;  /* 0x000088809b037816 */ /* 0x002fca00000000ff */
[----:B------:R-:W-:-:S07]  /*21f0*/  IMAD R12, R3, R154, RZ ;  /* 0x0000009a030c7224 */ /* 0x000fce00078e02ff */
.L_x_45:
[----:B------:R-:W-:Y:S05]  /*2200*/  BSYNC B1 ;  /* 0x0000000000017941 */ /* 0x000fea0003800000 */
.L_x_44:
[----:B------:R-:W-:Y:S01]  /*2210*/  @!P3 IMAD R31, R31, R153, R12 ;  /* 0x000000991f1fb224 */ /* 0x000fe200078e020c */
[----:B------:R-:W-:Y:S04]  /*2220*/  BSSY B1, `(.L_x_46) ;  /* 0x0000006000017945 */ /* 0x000fe80003800000 */
[----:B------:R0:W-:Y:S01]  /*2230*/  @!P3 STG.E.U8 desc[UR36][R6.64+0x9], R31 ;  /* 0x0000091f0600b986 */ /* 0x0001e2000c101124 */
[----:B------:R-:W-:Y:S05]  /*2240*/  @P5 BRA `(.L_x_47) ;  /* 0x00000000000c5947 */ /* 0x000fea0003800000 */
[----:B--2---:R-:W1:Y:S02]  /*2250*/  LDG.E.U8 R155, desc[UR36][R8.64+0x10] ;  /* 0x00001024089b7981 */ /* 0x004e64000c1e1100 */
[----:B-1----:R-:W-:-:S05]  /*2260*/  PRMT R3, R155, 0x8880, RZ ;  /* 0x000088809b037816 */ /* 0x002fca00000000ff */
[----:B------:R-:W-:-:S07]  /*2270*/  IMAD R12, R3, R154, RZ ;  /* 0x0000009a030c7224 */ /* 0x000fce00078e02ff */
.L_x_47:
[----:B------:R-:W-:Y:S05]  /*2280*/  BSYNC B1 ;  /* 0x0000000000017941 */ /* 0x000fea0003800000 */
.L_x_46:
[----:B-1----:R-:W-:Y:S01]  /*2290*/  @!P5 IMAD R3, R32, R153, R12 ;  /* 0x000000992003d224 */ /* 0x002fe200078e020c */
[----:B------:R-:W-:Y:S04]  /*22a0*/  BSSY B1, `(.L_x_48) ;  /* 0x0000006000017945 */ /* 0x000fe80003800000 */
[----:B------:R1:W-:Y:S01]  /*22b0*/  @!P5 STG.E.U8 desc[UR36][R4.64+0x10], R3 ;  /* 0x000010030400d986 */ /* 0x0003e2000c101124 */
[----:B------:R-:W-:Y:S05]  /*22c0*/  @P2 BRA `(.L_x_49) ;  /* 0x00000000000c2947 */ /* 0x000fea0003800000 */
[----:B--2---:R-:W1:Y:S02]  /*22d0*/  LDG.E.U8 R155, desc[UR36][R8.64+0x11] ;  /* 0x00001124089b7981 */ /* 0x004e64000c1e1100 */
[----:B-1----:R-:W-:-:S05]  /*22e0*/  PRMT R3, R155, 0x8880, RZ ;  /* 0x000088809b037816 */ /* 0x002fca00000000ff */
[----:B------:R-:W-:-:S07]  /*22f0*/  IMAD R12, R3, R154, RZ ;  /* 0x0000009a030c7224 */ /* 0x000fce00078e02ff */
.L_x_49:
[----:B------:R-:W-:Y:S05]  /*2300*/  BSYNC B1 ;  /* 0x0000000000017941 */ /* 0x000fea0003800000 */
.L_x_48:
        /* <DEDUP_REMOVED lines=11> */
.L_x_51:
[----:B------:R-:W-:Y:S05]  /*23c0*/  BSYNC B1 ;  /* 0x0000000000017941 */ /* 0x000fea0003800000 */
.L_x_50:
[----:B-1----:R-:W-:Y:S01]  /*23d0*/  @!P4 IMAD R3, R34, R153, R12 ;  /* 0x000000992203c224 */ /* 0x002fe200078e020c */
[----:B------:R-:W-:Y:S04]  /*23e0*/  BSSY B1, `(.L_x_52) ;  /* 0x0000006000017945 */ /* 0x000fe80003800000 */
[----:B------:R1:W-:Y:S01]  /*23f0*/  @!P4 STG.E.U8 desc[UR36][R6.64+0x10], R3 ;  /* 0x000010030600c986 */ /* 0x0003e2000c101124 */
[----:B------:R-:W-:Y:S05]  /*2400*/  @P3 BRA `(.L_x_53) ;  /* 0x00000000000c3947 */ /* 0x000fea0003800000 */
[----:B--2---:R-:W1:Y:S02]  /*2410*/  LDG.E.U8 R155, desc[UR36][R10.64+0x11] ;  /* 0x000011240a9b7981 */ /* 0x004e64000c1e1100 */
[----:B-1----:R-:W-:-:S05]  /*2420*/  PRMT R3, R155, 0x8880, RZ ;  /* 0x000088809b037816 */ /* 0x002fca00000000ff */
[----:B------:R-:W-:-:S07]  /*2430*/  IMAD R12, R3, R154, RZ ;  /* 0x0000009a030c7224 */ /* 0x000fce00078e02ff */
.L_x_53:
[----:B------:R-:W-:Y:S05]  /*2440*/  BSYNC B1 ;  /* 0x0000000000017941 */ /* 0x000fea0003800000 */
.L_x_52:
[----:B------:R-:W-:Y:S01]  /*2450*/  @!P3 IMAD R35, R35, R153, R12 ;  /* 0x000000992323b224 */ /* 0x000fe200078e020c */
[----:B------:R-:W-:Y:S04]  /*2460*/  BSSY B1, `(.L_x_54) ;  /* 0x0000006000017945 */ /* 0x000fe80003800000 */
[----:B------:R0:W-:Y:S01]  /*2470*/  @!P3 STG.E.U8 desc[UR36][R6.64+0x11], R35 ;  /* 0x000011230600b986 */ /* 0x0001e2000c101124 */
[----:B------:R-:W-:Y:S05]  /*2480*/  @P5 BRA `(.L_x_55) ;  /* 0x00000000000c5947 */ /* 0x000fea0003800000 */
[----:B--2---:R-:W1:Y:S02]  /*2490*/  LDG.E.U8 R155, desc[UR36][R8.64+0x18] ;  /* 0x00001824089b7981 */ /* 0x004e64000c1e1100 */
[----:B-1----:R-:W-:-:S05]  /*24a0*/  PRMT R3, R155, 0x8880, RZ ;  /* 0x000088809b037816 */ /* 0x002fca00000000ff */
[----:B------:R-:W-:-:S07]  /*24b0*/  IMAD R12, R3, R154, RZ ;  /* 0x0000009a030c7224 */ /* 0x000fce00078e02ff */
.L_x_55:
[----:B------:R-:W-:Y:S05]  /*24c0*/  BSYNC B1 ;  /* 0x0000000000017941 */ /* 0x000fea0003800000 */
.L_x_54:
[----:B-1----:R-:W-:Y:S01]  /*24d0*/  @!P5 IMAD R3, R36, R153, R12 ;  /* 0x000000992403d224 */ /* 0x002fe200078e020c */
[----:B------:R-:W-:Y:S04]  /*24e0*/  BSSY B1, `(.L_x_56) ;  /* 0x0000006000017945 */ /* 0x000fe80003800000 */
[----:B------:R1:W-:Y:S01]  /*24f0*/  @!P5 STG.E.U8 desc[UR36][R4.64+0x18], R3 ;  /* 0x000018030400d986 */ /* 0x0003e2000c101124 */
[----:B------:R-:W-:Y:S05]  /*2500*/  @P2 BRA `(.L_x_57) ;  /* 0x00000000000c2947 */ /* 0x000fea0003800000 */
[----:B--2---:R-:W1:Y:S02]  /*2510*/  LDG.E.U8 R155, desc[UR36][R8.64+0x19] ;  /* 0x00001924089b7981 */ /* 0x004e64000c1e1100 */
[----:B-1----:R-:W-:-:S05]  /*2520*/  PRMT R3, R155, 0x8880, RZ ;  /* 0x000088809b037816 */ /* 0x002fca00000000ff */
[----:B------:R-:W-:-:S07]  /*2530*/  IMAD R12, R3, R154, RZ ;  /* 0x0000009a030c7224 */ /* 0x000fce00078e02ff */
.L_x_57:
[----:B------:R-:W-:Y:S05]  /*2540*/  BSYNC B1 ;  /* 0x0000000000017941 */ /* 0x000fea0003800000 */
.L_x_56:
        /* <DEDUP_REMOVED lines=11> */
.L_x_59:
[----:B------:R-:W-:Y:S05]  /*2600*/  BSYNC B1 ;  /* 0x0000000000017941 */ /* 0x000fea0003800000 */
.L_x_58:
[----:B-1----:R-:W-:Y:S01]  /*2610*/  @!P4 IMAD R3, R38, R153, R12 ;  /* 0x000000992603c224 */ /* 0x002fe200078e020c */
[----:B------:R-:W-:Y:S04]  /*2620*/  BSSY B1, `(.L_x_60) ;  /* 0x0000006000017945 */ /* 0x000fe80003800000 */
[----:B------:R1:W-:Y:S01]  /*2630*/  @!P4 STG.E.U8 desc[UR36][R6.64+0x18], R3 ;  /* 0x000018030600c986 */ /* 0x0003e2000c101124 */
[----:B------:R-:W-:Y:S05]  /*2640*/  @P3 BRA `(.L_x_61) ;  /* 0x00000000000c3947 */ /* 0x000fea0003800000 */
[----:B--2---:R-:W1:Y:S02]  /*2650*/  LDG.E.U8 R155, desc[UR36][R10.64+0x19] ;  /* 0x000019240a9b7981 */ /* 0x004e64000c1e1100 */
[----:B-1----:R-:W-:-:S05]  /*2660*/  PRMT R3, R155, 0x8880, RZ ;  /* 0x000088809b037816 */ /* 0x002fca00000000ff */
[----:B------:R-:W-:-:S07]  /*2670*/  IMAD R12, R3, R154, RZ ;  /* 0x0000009a030c7224 */ /* 0x000fce00078e02ff */
.L_x_61:
[----:B------:R-:W-:Y:S05]  /*2680*/  BSYNC B1 ;  /* 0x0000000000017941 */ /* 0x000fea0003800000 */
.L_x_60:
[----:B------:R-:W-:Y:S01]  /*2690*/  @!P3 IMAD R39, R39, R153, R12 ;  /* 0x000000992727b224 */ /* 0x000fe200078e020c */
[----:B------:R-:W-:Y:S04]  /*26a0*/  BSSY B1, `(.L_x_62) ;  /* 0x0000006000017945 */ /* 0x000fe80003800000 */
[----:B------:R0:W-:Y:S01]  /*26b0*/  @!P3 STG.E.U8 desc[UR36][R6.64+0x19], R39 ;  /* 0x000019270600b986 */ /* 0x0001e2000c101124 */
[----:B------:R-:W-:Y:S05]  /*26c0*/  @P5 BRA `(.L_x_63) ;  /* 0x00000000000c5947 */ /* 0x000fea0003800000 */
[----:B--2---:R-:W1:Y:S02]  /*26d0*/  LDG.E.U8 R155, desc[UR36][R8.64+0x20] ;  /* 0x00002024089b7981 */ /* 0x004e64000c1e1100 */
[----:B-1----:R-:W-:-:S05]  /*26e0*/  PRMT R3, R155, 0x8880, RZ ;  /* 0x000088809b037816 */ /* 0x002fca00000000ff */
[----:B------:R-:W-:-:S07]  /*26f0*/  IMAD R12, R3, R154, RZ ;  /* 0x0000009a030c7224 */ /* 0x000fce00078e02ff */
.L_x_63:
[----:B------:R-:W-:Y:S05]  /*2700*/  BSYNC B1 ;  /* 0x0000000000017941 */ /* 0x000fea0003800000 */
.L_x_62:
[----:B-1----:R-:W-:Y:S01]  /*2710*/  @!P5 IMAD R3, R40, R153, R12 ;  /* 0x000000992803d224 */ /* 0x002fe200078e020c */
[----:B------:R-:W-:Y:S04]  /*2720*/  BSSY B1, `(.L_x_64) ;  /* 0x0000006000017945 */ /* 0x000fe80003800000 */
[----:B------:R1:W-:Y:S01]  /*2730*/  @!P5 STG.E.U8 desc[UR36][R4.64+0x20], R3 ;  /* 0x000020030400d986 */ /* 0x0003e2000c101124 */
[----:B------:R-:W-:Y:S05]  /*2740*/  @P2 BRA `(.L_x_65) ;  /* 0x00000000000c2947 */ /* 0x000fea0003800000 */
[----:B--2---:R-:W1:Y:S02]  /*2750*/  LDG.E.U8 R155, desc[UR36][R8.64+0x21] ;  /* 0x00002124089b7981 */ /* 0x004e64000c1e1100 */
[----:B-1----:R-:W-:-:S05]  /*2760*/  PRMT R3, R155, 0x8880, RZ ;  /* 0x000088809b037816 */ /* 0x002fca00000000ff */
[----:B------:R-:W-:-:S07]  /*2770*/  IMAD R12, R3, R154, RZ ;  /* 0x0000009a030c7224 */ /* 0x000fce00078e02ff */
.L_x_65:
[----:B------:R-:W-:Y:S05]  /*2780*/  BSYNC B1 ;  /* 0x0000000000017941 */ /* 0x000fea0003800000 */
.L_x_64:
        /* <DEDUP_REMOVED lines=11> */
.L_x_67:
[----:B------:R-:W-:Y:S05]  /*2840*/  BSYNC B1 ;  /* 0x0000000000017941 */ /* 0x000fea0003800000 */
.L_x_66:
[----:B-1----:R-:W-:Y:S01]  /*2850*/  @!P4 IMAD R3, R42, R153, R12 ;  /* 0x000000992a03c224 */ /* 0x002fe200078e020c */
[----:B------:R-:W-:Y:S04]  /*2860*/  BSSY B1, `(.L_x_68) ;  /* 0x0000006000017945 */ /* 0x000fe80003800000 */
[----:B------:R1:W-:Y:S01]  /*2870*/  @!P4 STG.E.U8 desc[UR36][R6.64+0x20], R3 ;  /* 0x000020030600c986 */ /* 0x0003e2000c101124 */
[----:B------:R-:W-:Y:S05]  /*2880*/  @P3 BRA `(.L_x_69) ;  /* 0x00000000000c3947 */ /* 0x000fea0003800000 */
[----:B--2---:R-:W1:Y:S02]  /*2890*/  LDG.E.U8 R155, desc[UR36][R10.64+0x21] ;  /* 0x000021240a9b7981 */ /* 0x004e64000c1e1100 */
[----:B-1----:R-:W-:-:S05]  /*28a0*/  PRMT R3, R155, 0x8880, RZ ;  /* 0x000088809b037816 */ /* 0x002fca00000000ff */
[----:B------:R-:W-:-:S07]  /*28b0*/  IMAD R12, R3, R154, RZ ;  /* 0x0000009a030c7224 */ /* 0x000fce00078e02ff */
.L_x_69:
[----:B------:R-:W-:Y:S05]  /*28c0*/  BSYNC B1 ;  /* 0x0000000000017941 */ /* 0x000fea0003800000 */
.L_x_68:
[----:B------:R-:W-:Y:S01]  /*28d0*/  @!P3 IMAD R43, R43, R153, R12 ;  /* 0x000000992b2bb224 */ /* 0x000fe200078e020c */
[----:B------:R-:W-:Y:S04]  /*28e0*/  BSSY B1, `(.L_x_70) ;  /* 0x0000006000017945 */ /* 0x000fe80003800000 */
[----:B------:R0:W-:Y:S01]  /*28f0*/  @!P3 STG.E.U8 desc[UR36][R6.64+0x21], R43 ;  /* 0x0000212b0600b986 */ /* 0x0001e2000c101124 */
[----:B------:R-:W-:Y:S05]  /*2900*/  @P5 BRA `(.L_x_71) ;  /* 0x00000000000c5947 */ /* 0x000fea0003800000 */
[----:B--2---:R-:W1:Y:S02]  /*2910*/  LDG.E.U8 R155, desc[UR36][R8.64+0x28] ;  /* 0x00002824089b7981 */ /* 0x004e64000c1e1100 */
[----:B-1----:R-:W-:-:S05]  /*2920*/  PRMT R3, R155, 0x8880, RZ ;  /* 0x000088809b037816 */ /* 0x002fca00000000ff */
[----:B------:R-:W-:-:S07]  /*2930*/  IMAD R12, R3, R154, RZ ;  /* 0x0000009a030c7224 */ /* 0x000fce00078e02ff */
.L_x_71:
[----:B------:R-:W-:Y:S05]  /*2940*/  BSYNC B1 ;  /* 0x0000000000017941 */ /* 0x000fea0003800000 */
.L_x_70:
[----:B-1----:R-:W-:Y:S01]  /*2950*/  @!P5 IMAD R3, R44, R153, R12 ;  /* 0x000000992c03d224 */ /* 0x002fe200078e020c */
[----:B------:R-:W-:Y:S04]  /*2960*/  BSSY B1, `(.L_x_72) ;  /* 0x0000006000017945 */ /* 0x000fe80003800000 */
[----:B------:R1:W-:Y:S01]  /*2970*/  @!P5 STG.E.U8 desc[UR36][R4.64+0x28], R3 ;  /* 0x000028030400d986 */ /* 0x0003e2000c101124 */
[----:B------:R-:W-:Y:S05]  /*2980*/  @P2 BRA `(.L_x_73) ;  /* 0x00000000000c2947 */ /* 0x000fea0003800000 */
[----:B--2---:R-:W1:Y:S02]  /*2990*/  LDG.E.U8 R155, desc[UR36][R8.64+0x29] ;  /* 0x00002924089b7981 */ /* 0x004e64000c1e1100 */
[----:B-1----:R-:W-:-:S05]  /*29a0*/  PRMT R3, R155, 0x8880, RZ ;  /* 0x000088809b037816 */ /* 0x002fca00000000ff */
[----:B------:R-:W-:-:S07]  /*29b0*/  IMAD R12, R3, R154, RZ ;  /* 0x0000009a030c7224 */ /* 0x000fce00078e02ff */
.L_x_73:
[----:B------:R-:W-:Y:S05]  /*29c0*/  BSYNC B1 ;  /* 0x0000000000017941 */ /* 0x000fea0003800000 */
.L_x_72:
        /* <DEDUP_REMOVED lines=11> */
.L_x_75:
[----:B------:R-:W-:Y:S05]  /*2a80*/  BSYNC B1 ;  /* 0x0000000000017941 */ /* 0x000fea0003800000 */
.L_x_74:
[----:B-1----:R-:W-:Y:S01]  /*2a90*/  @!P4 IMAD R3, R46, R153, R12 ;  /* 0x000000992e03c224 */ /* 0x002fe200078e020c */
[----:B------:R-:W-:Y:S04]  /*2aa0*/  BSSY B1, `(.L_x_76) ;  /* 0x0000006000017945 */ /* 0x000fe80003800000 */
[----:B------:R1:W-:Y:S01]  /*2ab0*/  @!P4 STG.E.U8 desc[UR36][R6.64+0x28], R3 ;  /* 0x000028030600c986 */ /* 0x0003e2000c101124 */
[----:B------:R-:W-:Y:S05]  /*2ac0*/  @P3 BRA `(.L_x_77) ;  /* 0x00000000000c3947 */ /* 0x000fea0003800000 */
[----:B--2---:R-:W1:Y:S02]  /*2ad0*/  LDG.E.U8 R155, desc[UR36][R10.64+0x29] ;  /* 0x000029240a9b7981 */ /* 0x004e64000c1e1100 */
[----:B-1----:R-:W-:-:S05]  /*2ae0*/  PRMT R3, R155, 0x8880, RZ ;  /* 0x000088809b037816 */ /* 0x002fca00000000ff */
[----:B------:R-:W-:-:S07]  /*2af0*/  IMAD R12, R3, R154, RZ ;  /* 0x0000009a030c7224 */ /* 0x000fce00078e02ff */
.L_x_77:
[----:B------:R-:W-:Y:S05]  /*2b00*/  BSYNC B1 ;  /* 0x0000000000017941 */ /* 0x000fea0003800000 */
.L_x_76:
[----:B------:R-:W-:Y:S01]  /*2b10*/  @!P3 IMAD R47, R47, R153, R12 ;  /* 0x000000992f2fb224 */ /* 0x000fe200078e020c */
[----:B------:R-:W-:Y:S04]  /*2b20*/  BSSY B1, `(.L_x_78) ;  /* 0x0000006000017945 */ /* 0x000fe80003800000 */
[----:B------:R0:W-:Y:S01]  /*2b30*/  @!P3 STG.E.U8 desc[UR36][R6.64+0x29], R47 ;  /* 0x0000292f0600b986 */ /* 0x0001e2000c101124 */
[----:B------:R-:W-:Y:S05]  /*2b40*/  @P5 BRA `(.L_x_79) ;  /* 0x00000000000c5947 */ /* 0x000fea0003800000 */
[----:B--2---:R-:W1:Y:S02]  /*2b50*/  LDG.E.U8 R155, desc[UR36][R8.64+0x30] ;  /* 0x00003024089b7981 */ /* 0x004e64000c1e1100 */
[----:B-1----:R-:W-:-:S05]  /*2b60*/  PRMT R3, R155, 0x8880, RZ ;  /* 0x000088809b037816 */ /* 0x002fca00000000ff */
[----:B------:R-:W-:-:S07]  /*2b70*/  IMAD R12, R3, R154, RZ ;  /* 0x0000009a030c7224 */ /* 0x000fce00078e02ff */
.L_x_79:
[----:B------:R-:W-:Y:S05]  /*2b80*/  BSYNC B1 ;  /* 0x0000000000017941 */ /* 0x000fea0003800000 */
.L_x_78:
[----:B-1----:R-:W-:Y:S01]  /*2b90*/  @!P5 IMAD R3, R48, R153, R12 ;  /* 0x000000993003d224 */ /* 0x002fe200078e020c */
[----:B------:R-:W-:Y:S04]  /*2ba0*/  BSSY B1, `(.L_x_80) ;  /* 0x0000006000017945 */ /* 0x000fe80003800000 */
[----:B------:R1:W-:Y:S01]  /*2bb0*/  @!P5 STG.E.U8 desc[UR36][R4.64+0x30], R3 ;  /* 0x000030030400d986 */ /* 0x0003e2000c101124 */
[----:B------:R-:W-:Y:S05]  /*2bc0*/  @P2 BRA `(.L_x_81) ;  /* 0x00000000000c2947 */ /* 0x000fea0003800000 */
[----:B--2---:R-:W1:Y:S02]  /*2bd0*/  LDG.E.U8 R155, desc[UR36][R8.64+0x31] ;  /* 0x00003124089b7981 */ /* 0x004e64000c1e1100 */
[----:B-1----:R-:W-:-:S05]  /*2be0*/  PRMT R3, R155, 0x8880, RZ ;  /* 0x000088809b037816 */ /* 0x002fca00000000ff */
[----:B------:R-:W-:-:S07]  /*2bf0*/  IMAD R12, R3, R154, RZ ;  /* 0x0000009a030c7224 */ /* 0x000fce00078e02ff */
.L_x_81:
[----:B------:R-:W-:Y:S05]  /*2c00*/  BSYNC B1 ;  /* 0x0000000000017941 */ /* 0x000fea0003800000 */
.L_x_80:
        /* <DEDUP_REMOVED lines=11> */
.L_x_83:
[----:B------:R-:W-:Y:S05]  /*2cc0*/  BSYNC B1 ;  /* 0x0000000000017941 */ /* 0x000fea0003800000 */
.L_x_82:
[----:B-1----:R-:W-:Y:S01]  /*2cd0*/  @!P4 IMAD R3, R50, R153, R12 ;  /* 0x000000993203c224 */ /* 0x002fe200078e020c */
[----:B------:R-:W-:Y:S04]  /*2ce0*/  BSSY B1, `(.L_x_84) ;  /* 0x0000006000017945 */ /* 0x000fe80003800000 */
[----:B------:R1:W-:Y:S01]  /*2cf0*/  @!P4 STG.E.U8 desc[UR36][R6.64+0x30], R3 ;  /* 0x000030030600c986 */ /* 0x0003e2000c101124 */
[----:B------:R-:W-:Y:S05]  /*2d00*/  @P3 BRA `(.L_x_85) ;  /* 0x00000000000c3947 */ /* 0x000fea0003800000 */
[----:B--2---:R-:W1:Y:S02]  /*2d10*/  LDG.E.U8 R155, desc[UR36][R10.64+0x31] ;  /* 0x000031240a9b7981 */ /* 0x004e64000c1e1100 */
[----:B-1----:R-:W-:-:S05]  /*2d20*/  PRMT R3, R155, 0x8880, RZ ;  /* 0x000088809b037816 */ /* 0x002fca00000000ff */
[----:B------:R-:W-:-:S07]  /*2d30*/  IMAD R12, R3, R154, RZ ;  /* 0x0000009a030c7224 */ /* 0x000fce00078e02ff */
.L_x_85:
[----:B------:R-:W-:Y:S05]  /*2d40*/  BSYNC B1 ;  /* 0x0000000000017941 */ /* 0x000fea0003800000 */
.L_x_84:
[----:B------:R-:W-:Y:S01]  /*2d50*/  @!P3 IMAD R51, R51, R153, R12 ;  /* 0x000000993333b224 */ /* 0x000fe200078e020c */
[----:B------:R-:W-:Y:S04]  /*2d60*/  BSSY B1, `(.L_x_86) ;  /* 0x0000006000017945 */ /* 0x000fe80003800000 */
[----:B------:R0:W-:Y:S01]  /*2d70*/  @!P3 STG.E.U8 desc[UR36][R6.64+0x31], R51 ;  /* 0x000031330600b986 */ /* 0x0001e2000c101124 */
[----:B------:R-:W-:Y:S05]  /*2d80*/  @P5 BRA `(.L_x_87) ;  /* 0x00000000000c5947 */ /* 0x000fea0003800000 */
[----:B--2---:R-:W1:Y:S02]  /*2d90*/  LDG.E.U8 R155, desc[UR36][R8.64+0x38] ;  /* 0x00003824089b7981 */ /* 0x004e64000c1e1100 */
[----:B-1----:R-:W-:-:S05]  /*2da0*/  PRMT R3, R155, 0x8880, RZ ;  /* 0x000088809b037816 */ /* 0x002fca00000000ff */
[----:B------:R-:W-:-:S07]  /*2db0*/  IMAD R12, R3, R154, RZ ;  /* 0x0000009a030c7224 */ /* 0x000fce00078e02ff */
.L_x_87:
[----:B------:R-:W-:Y:S05]  /*2dc0*/  BSYNC B1 ;  /* 0x0000000000017941 */ /* 0x000fea0003800000 */
.L_x_86:
[----:B-1----:R-:W-:Y:S01]  /*2dd0*/  @!P5 IMAD R3, R52, R153, R12 ;  /* 0x000000993403d224 */ /* 0x002fe200078e020c */
[----:B------:R-:W-:Y:S04]  /*2de0*/  BSSY B1, `(.L_x_88) ;  /* 0x0000006000017945 */ /* 0x000fe80003800000 */
[----:B------:R1:W-:Y:S01]  /*2df0*/  @!P5 STG.E.U8 desc[UR36][R4.64+0x38], R3 ;  /* 0x000038030400d986 */ /* 0x0003e2000c101124 */
[----:B------:R-:W-:Y:S05]  /*2e00*/  @P2 BRA `(.L_x_89) ;  /* 0x00000000000c2947 */ /* 0x000fea0003800000 */
[----:B--2---:R-:W1:Y:S02]  /*2e10*/  LDG.E.U8 R155, desc[UR36][R8.64+0x39] ;  /* 0x00003924089b7981 */ /* 0x004e64000c1e1100 */
[----:B-1----:R-:W-:-:S05]  /*2e20*/  PRMT R3, R155, 0x8880, RZ ;  /* 0x000088809b037816 */ /* 0x002fca00000000ff */
[----:B------:R-:W-:-:S07]  /*2e30*/  IMAD R12, R3, R154, RZ ;  /* 0x0000009a030c7224 */ /* 0x000fce00078e02ff */
.L_x_89:
[----:B------:R-:W-:Y:S05]  /*2e40*/  BSYNC B1 ;  /* 0x0000000000017941 */ /* 0x000fea0003800000 */
.L_x_88:
        /* <DEDUP_REMOVED lines=11> */
.L_x_91:
[----:B------:R-:W-:Y:S05]  /*2f00*/  BSYNC B1 ;  /* 0x0000000000017941 */ /* 0x000fea0003800000 */
.L_x_90:
[----:B-1----:R-:W-:Y:S01]  /*2f10*/  @!P4 IMAD R3, R54, R153, R12 ;  /* 0x000000993603c224 */ /* 0x002fe200078e020c */
[----:B------:R-:W-:Y:S04]  /*2f20*/  BSSY B1, `(.L_x_92) ;  /* 0x0000006000017945 */ /* 0x000fe80003800000 */
[----:B------:R1:W-:Y:S01]  /*2f30*/  @!P4 STG.E.U8 desc[UR36][R6.64+0x38], R3 ;  /* 0x000038030600c986 */ /* 0x0003e2000c101124 */
[----:B------:R-:W-:Y:S05]  /*2f40*/  @P3 BRA `(.L_x_93) ;  /* 0x00000000000c3947 */ /* 0x000fea0003800000 */
[----:B--2---:R-:W1:Y:S02]  /*2f50*/  LDG.E.U8 R155, desc[UR36][R10.64+0x39] ;  /* 0x000039240a9b7981 */ /* 0x004e64000c1e1100 */
[----:B-1----:R-:W-:-:S05]  /*2f60*/  PRMT R3, R155, 0x8880, RZ ;  /* 0x000088809b037816 */ /* 0x002fca00000000ff */
[----:B------:R-:W-:-:S07]  /*2f70*/  IMAD R12, R3, R154, RZ ;  /* 0x0000009a030c7224 */ /* 0x000fce00078e02ff */
.L_x_93:
[----:B------:R-:W-:Y:S05]  /*2f80*/  BSYNC B1 ;  /* 0x0000000000017941 */ /* 0x000fea0003800000 */
.L_x_92:
[----:B------:R-:W-:Y:S01]  /*2f90*/  @!P3 IMAD R55, R55, R153, R12 ;  /* 0x000000993737b224 */ /* 0x000fe200078e020c */
[----:B------:R-:W-:Y:S04]  /*2fa0*/  BSSY B1, `(.L_x_94) ;  /* 0x0000006000017945 */ /* 0x000fe80003800000 */
[----:B------:R0:W-:Y:S01]  /*2fb0*/  @!P3 STG.E.U8 desc[UR36][R6.64+0x39], R55 ;  /* 0x000039370600b986 */ /* 0x0001e2000c101124 */
[----:B------:R-:W-:Y:S05]  /*2fc0*/  @P5 BRA `(.L_x_95) ;  /* 0x00000000000c5947 */ /* 0x000fea0003800000 */
[----:B--2---:R-:W1:Y:S02]  /*2fd0*/  LDG.E.U8 R155, desc[UR36][R8.64+0x40] ;  /* 0x00004024089b7981 */ /* 0x004e64000c1e1100 */
[----:B-1----:R-:W-:-:S05]  /*2fe0*/  PRMT R3, R155, 0x8880, RZ ;  /* 0x000088809b037816 */ /* 0x002fca00000000ff */
[----:B------:R-:W-:-:S07]  /*2ff0*/  IMAD R12, R3, R154, RZ ;  /* 0x0000009a030c7224 */ /* 0x000fce00078e02ff */
.L_x_95:
[----:B------:R-:W-:Y:S05]  /*3000*/  BSYNC B1 ;  /* 0x0000000000017941 */ /* 0x000fea0003800000 */
.L_x_94:
[----:B-1----:R-:W-:Y:S01]  /*3010*/  @!P5 IMAD R3, R56, R153, R12 ;  /* 0x000000993803d224 */ /* 0x002fe200078e020c */
[----:B------:R-:W-:Y:S04]  /*3020*/  BSSY B1, `(.L_x_96) ;  /* 0x0000006000017945 */ /* 0x000fe80003800000 */
[----:B------:R1:W-:Y:S01]  /*3030*/  @!P5 STG.E.U8 desc[UR36][R4.64+0x40], R3 ;  /* 0x000040030400d986 */ /* 0x0003e2000c101124 */
[----:B------:R-:W-:Y:S05]  /*3040*/  @P2 BRA `(.L_x_97) ;  /* 0x00000000000c2947 */ /* 0x000fea0003800000 */
[----:B--2---:R-:W1:Y:S02]  /*3050*/  LDG.E.U8 R155, desc[UR36][R8.64+0x41] ;  /* 0x00004124089b7981 */ /* 0x004e64000c1e1100 */
[----:B-1----:R-:W-:-:S05]  /*3060*/  PRMT R3, R155, 0x8880, RZ ;  /* 0x000088809b037816 */ /* 0x002fca00000000ff */
[----:B------:R-:W-:-:S07]  /*3070*/  IMAD R12, R3, R154, RZ ;  /* 0x0000009a030c7224 */ /* 0x000fce00078e02ff */
.L_x_97:
[----:B------:R-:W-:Y:S05]  /*3080*/  BSYNC B1 ;  /* 0x0000000000017941 */ /* 0x000fea0003800000 */
.L_x_96:
        /* <DEDUP_REMOVED lines=11> */
.L_x_99:
[----:B------:R-:W-:Y:S05]  /*3140*/  BSYNC B1 ;  /* 0x0000000000017941 */ /* 0x000fea0003800000 */
.L_x_98:
[----:B-1----:R-:W-:Y:S01]  /*3150*/  @!P4 IMAD R3, R58, R153, R12 ;  /* 0x000000993a03c224 */ /* 0x002fe200078e020c */
[----:B------:R-:W-:Y:S04]  /*3160*/  BSSY B1, `(.L_x_100) ;  /* 0x0000006000017945 */ /* 0x000fe80003800000 */
[----:B------:R1:W-:Y:S01]  /*3170*/  @!P4 STG.E.U8 desc[UR36][R6.64+0x40], R3 ;  /* 0x000040030600c986 */ /* 0x0003e2000c101124 */
[----:B------:R-:W-:Y:S05]  /*3180*/  @P3 BRA `(.L_x_101) ;  /* 0x00000000000c3947 */ /* 0x000fea0003800000 */
[----:B--2---:R-:W1:Y:S02]  /*3190*/  LDG.E.U8 R155, desc[UR36][R10.64+0x41] ;  /* 0x000041240a9b7981 */ /* 0x004e64000c1e1100 */
[----:B-1----:R-:W-:-:S05]  /*31a0*/  PRMT R3, R155, 0x8880, RZ ;  /* 0x000088809b037816 */ /* 0x002fca00000000ff */
[----:B------:R-:W-:-:S07]  /*31b0*/  IMAD R12, R3, R154, RZ ;  /* 0x0000009a030c7224 */ /* 0x000fce00078e02ff */
.L_x_101:
[----:B------:R-:W-:Y:S05]  /*31c0*/  BSYNC B1 ;  /* 0x0000000000017941 */ /* 0x000fea0003800000 */
.L_x_100:
[----:B------:R-:W-:Y:S01]  /*31d0*/  @!P3 IMAD R59, R59, R153, R12 ;  /* 0x000000993b3bb224 */ /* 0x000fe200078e020c */
[----:B------:R-:W-:Y:S04]  /*31e0*/  BSSY B1, `(.L_x_102) ;  /* 0x0000006000017945 */ /* 0x000fe80003800000 */
[----:B------:R0:W-:Y:S01]  /*31f0*/  @!P3 STG.E.U8 desc[UR36][R6.64+0x41], R59 ;  /* 0x0000413b0600b986 */ /* 0x0001e2000c101124 */
[----:B------:R-:W-:Y:S05]  /*3200*/  @P5 BRA `(.L_x_103) ;  /* 0x00000000000c5947 */ /* 0x000fea0003800000 */
[----:B--2---:R-:W1:Y:S02]  /*3210*/  LDG.E.U8 R155, desc[UR36][R8.64+0x48] ;  /* 0x00004824089b7981 */ /* 0x004e64000c1e1100 */
[----:B-1----:R-:W-:-:S05]  /*3220*/  PRMT R3, R155, 0x8880, RZ ;  /* 0x000088809b037816 */ /* 0x002fca00000000ff */
[----:B------:R-:W-:-:S07]  /*3230*/  IMAD R12, R3, R154, RZ ;  /* 0x0000009a030c7224 */ /* 0x000fce00078e02ff */
.L_x_103:
[----:B------:R-:W-:Y:S05]  /*3240*/  BSYNC B1 ;  /* 0x0000000000017941 */ /* 0x000fea0003800000 */
.L_x_102:
[----:B-1----:R-:W-:Y:S01]  /*3250*/  @!P5 IMAD R3, R60, R153, R12 ;  /* 0x000000993c03d224 */ /* 0x002fe200078e020c */
[----:B------:R-:W-:Y:S04]  /*3260*/  BSSY B1, `(.L_x_104) ;  /* 0x0000006000017945 */ /* 0x000fe80003800000 */
[----:B------:R1:W-:Y:S01]  /*3270*/  @!P5 STG.E.U8 desc[UR36][R4.64+0x48], R3 ;  /* 0x000048030400d986 */ /* 0x0003e2000c101124 */
[----:B------:R-:W-:Y:S05]  /*3280*/  @P2 BRA `(.L_x_105) ;  /* 0x00000000000c2947 */ /* 0x000fea0003800000 */
[----:B--2---:R-:W1:Y:S02]  /*3290*/  LDG.E.U8 R155, desc[UR36][R8.64+0x49] ;  /* 0x00004924089b7981 */ /* 0x004e64000c1e1100 */
[----:B-1----:R-:W-:-:S05]  /*32a0*/  PRMT R3, R155, 0x8880, RZ ;  /* 0x000088809b037816 */ /* 0x002fca00000000ff */
[----:B------:R-:W-:-:S07]  /*32b0*/  IMAD R12, R3, R154, RZ ;  /* 0x0000009a030c7224 */ /* 0x000fce00078e02ff */
.L_x_105:
[----:B------:R-:W-:Y:S05]  /*32c0*/  BSYNC B1 ;  /* 0x0000000000017941 */ /* 0x000fea0003800000 */
.L_x_104:
        /* <DEDUP_REMOVED lines=11> */
.L_x_107:
[----:B------:R-:W-:Y:S05]  /*3380*/  BSYNC B1 ;  /* 0x0000000000017941 */ /* 0x000fea0003800000 */
.L_x_106:
[----:B-1----:R-:W-:Y:S01]  /*3390*/  @!P4 IMAD R3, R62, R153, R12 ;  /* 0x000000993e03c224 */ /* 0x002fe200078e020c */
[----:B------:R-:W-:Y:S04]  /*33a0*/  BSSY B1, `(.L_x_108) ;  /* 0x0000006000017945 */ /* 0x000fe80003800000 */
[----:B------:R1:W-:Y:S01]  /*33b0*/  @!P4 STG.E.U8 desc[UR36][R6.64+0x48], R3 ;  /* 0x000048030600c986 */ /* 0x0003e2000c101124 */
[----:B------:R-:W-:Y:S05]  /*33c0*/  @P3 BRA `(.L_x_109) ;  /* 0x00000000000c3947 */ /* 0x000fea0003800000 */
[----:B--2---:R-:W1:Y:S02]  /*33d0*/  LDG.E.U8 R155, desc[UR36][R10.64+0x49] ;  /* 0x000049240a9b7981 */ /* 0x004e64000c1e1100 */
[----:B-1----:R-:W-:-:S05]  /*33e0*/  PRMT R3, R155, 0x8880, RZ ;  /* 0x000088809b037816 */ /* 0x002fca00000000ff */
[----:B------:R-:W-:-:S07]  /*33f0*/  IMAD R12, R3, R154, RZ ;  /* 0x0000009a030c7224 */ /* 0x000fce00078e02ff */
.L_x_109:
[----:B------:R-:W-:Y:S05]  /*3400*/  BSYNC B1 ;  /* 0x0000000000017941 */ /* 0x000fea0003800000 */
.L_x_108:
[----:B------:R-:W-:Y:S01]  /*3410*/  @!P3 IMAD R63, R63, R153, R12 ;  /* 0x000000993f3fb224 */ /* 0x000fe200078e020c */
[----:B------:R-:W-:Y:S04]  /*3420*/  BSSY B1, `(.L_x_110) ;  /* 0x0000006000017945 */ /* 0x000fe80003800000 */
[----:B------:R0:W-:Y:S01]  /*3430*/  @!P3 STG.E.U8 desc[UR36][R6.64+0x49], R63 ;  /* 0x0000493f0600b986 */ /* 0x0001e2000c101124 */
[----:B------:R-:W-:Y:S05]  /*3440*/  @P5 BRA `(.L_x_111) ;  /* 0x00000000000c5947 */ /* 0x000fea0003800000 */
[----:B--2---:R-:W1:Y:S02]  /*3450*/  LDG.E.U8 R155, desc[UR36][R8.64+0x50] ;  /* 0x00005024089b7981 */ /* 0x004e64000c1e1100 */
[----:B-1----:R-:W-:-:S05]  /*3460*/  PRMT R3, R155, 0x8880, RZ ;  /* 0x000088809b037816 */ /* 0x002fca00000000ff */
[----:B------:R-:W-:-:S07]  /*3470*/  IMAD R12, R3, R154, RZ ;  /* 0x0000009a030c7224 */ /* 0x000fce00078e02ff */
.L_x_111:
[----:B------:R-:W-:Y:S05]  /*3480*/  BSYNC B1 ;  /* 0x0000000000017941 */ /* 0x000fea0003800000 */
.L_x_110:
[----:B-1----:R-:W-:Y:S01]  /*3490*/  @!P5 IMAD R3, R64, R153, R12 ;  /* 0x000000994003d224 */ /* 0x002fe200078e020c */
[----:B------:R-:W-:Y:S04]  /*34a0*/  BSSY B1, `(.L_x_112) ;  /* 0x0000006000017945 */ /* 0x000fe80003800000 */
[----:B------:R1:W-:Y:S01]  /*34b0*/  @!P5 STG.E.U8 desc[UR36][R4.64+0x50], R3 ;  /* 0x000050030400d986 */ /* 0x0003e2000c101124 */
[----:B------:R-:W-:Y:S05]  /*34c0*/  @P2 BRA `(.L_x_113) ;  /* 0x00000000000c2947 */ /* 0x000fea0003800000 */
[----:B--2---:R-:W1:Y:S02]  /*34d0*/  LDG.E.U8 R155, desc[UR36][R8.64+0x51] ;  /* 0x00005124089b7981 */ /* 0x004e64000c1e1100 */
[----:B-1----:R-:W-:-:S05]  /*34e0*/  PRMT R3, R155, 0x8880, RZ ;  /* 0x000088809b037816 */ /* 0x002fca00000000ff */
[----:B------:R-:W-:-:S07]  /*34f0*/  IMAD R12, R3, R154, RZ ;  /* 0x0000009a030c7224 */ /* 0x000fce00078e02ff */
.L_x_113:
[----:B------:R-:W-:Y:S05]  /*3500*/  BSYNC B1 ;  /* 0x0000000000017941 */ /* 0x000fea0003800000 */
.L_x_112:
        /* <DEDUP_REMOVED lines=11> */
.L_x_115:
[----:B------:R-:W-:Y:S05]  /*35c0*/  BSYNC B1 ;  /* 0x0000000000017941 */ /* 0x000fea0003800000 */
.L_x_114:
[----:B-1----:R-:W-:Y:S01]  /*35d0*/  @!P4 IMAD R3, R66, R153, R12 ;  /* 0x000000994203c224 */ /* 0x002fe200078e020c */
[----:B------:R-:W-:Y:S04]  /*35e0*/  BSSY B1, `(.L_x_116) ;  /* 0x0000006000017945 */ /* 0x000fe80003800000 */
[----:B------:R1:W-:Y:S01]  /*35f0*/  @!P4 STG.E.U8 desc[UR36][R6.64+0x50], R3 ;  /* 0x000050030600c986 */ /* 0x0003e2000c101124 */
[----:B------:R-:W-:Y:S05]  /*3600*/  @P3 BRA `(.L_x_117) ;  /* 0x00000000000c3947 */ /* 0x000fea0003800000 */
[----:B--2---:R-:W1:Y:S02]  /*3610*/  LDG.E.U8 R155, desc[UR36][R10.64+0x51] ;  /* 0x000051240a9b7981 */ /* 0x004e64000c1e1100 */
[----:B-1----:R-:W-:-:S05]  /*3620*/  PRMT R3, R155, 0x8880, RZ ;  /* 0x000088809b037816 */ /* 0x002fca00000000ff */
[----:B------:R-:W-:-:S07]  /*3630*/  IMAD R12, R3, R154, RZ ;  /* 0x0000009a030c7224 */ /* 0x000fce00078e02ff */
.L_x_117:
[----:B------:R-:W-:Y:S05]  /*3640*/  BSYNC B1 ;  /* 0x0000000000017941 */ /* 0x000fea0003800000 */
.L_x_116:
[----:B------:R-:W-:Y:S01]  /*3650*/  @!P3 IMAD R67, R67, R153, R12 ;  /* 0x000000994343b224 */ /* 0x000fe200078e020c */
[----:B------:R-:W-:Y:S04]  /*3660*/  BSSY B1, `(.L_x_118) ;  /* 0x0000006000017945 */ /* 0x000fe80003800000 */
[----:B------:R0:W-:Y:S01]  /*3670*/  @!P3 STG.E.U8 desc[UR36][R6.64+0x51], R67 ;  /* 0x000051430600b986 */ /* 0x0001e2000c101124 */
[----:B------:R-:W-:Y:S05]  /*3680*/  @P5 BRA `(.L_x_119) ;  /* 0x00000000000c5947 */ /* 0x000fea0003800000 */
[----:B--2---:R-:W1:Y:S02]  /*3690*/  LDG.E.U8 R155, desc[UR36][R8.64+0x58] ;  /* 0x00005824089b7981 */ /* 0x004e64000c1e1100 */
[----:B-1----:R-:W-:-:S05]  /*36a0*/  PRMT R3, R155, 0x8880, RZ ;  /* 0x000088809b037816 */ /* 0x002fca00000000ff */
[----:B------:R-:W-:-:S07]  /*36b0*/  IMAD R12, R3, R154, RZ ;  /* 0x0000009a030c7224 */ /* 0x000fce00078e02ff */
.L_x_119:
[----:B------:R-:W-:Y:S05]  /*36c0*/  BSYNC B1 ;  /* 0x0000000000017941 */ /* 0x000fea0003800000 */
.L_x_118:
[----:B-1----:R-:W-:Y:S01]  /*36d0*/  @!P5 IMAD R3, R68, R153, R12 ;  /* 0x000000994403d224 */ /* 0x002fe200078e020c */
[----:B------:R-:W-:Y:S04]  /*36e0*/  BSSY B1, `(.L_x_120) ;  /* 0x0000006000017945 */ /* 0x000fe80003800000 */
[----:B------:R1:W-:Y:S01]  /*36f0*/  @!P5 STG.E.U8 desc[UR36][R4.64+0x58], R3 ;  /* 0x000058030400d986 */ /* 0x0003e2000c101124 */
[----:B------:R-:W-:Y:S05]  /*3700*/  @P2 BRA `(.L_x_121) ;  /* 0x00000000000c2947 */ /* 0x000fea0003800000 */
[----:B--2---:R-:W1:Y:S02]  /*3710*/  LDG.E.U8 R155, desc[UR36][R8.64+0x59] ;  /* 0x00005924089b7981 */ /* 0x004e64000c1e1100 */
[----:B-1----:R-:W-:-:S05]  /*3720*/  PRMT R3, R155, 0x8880, RZ ;  /* 0x000088809b037816 */ /* 0x002fca00000000ff */
[----:B------:R-:W-:-:S07]  /*3730*/  IMAD R12, R3, R154, RZ ;  /* 0x0000009a030c7224 */ /* 0x000fce00078e02ff */
.L_x_121:
[----:B------:R-:W-:Y:S05]  /*3740*/  BSYNC B1 ;  /* 0x0000000000017941 */ /* 0x000fea0003800000 */
.L_x_120:
        /* <DEDUP_REMOVED lines=11> */
.L_x_123:
[----:B------:R-:W-:Y:S05]  /*3800*/  BSYNC B1 ;  /* 0x0000000000017941 */ /* 0x000fea0003800000 */
.L_x_122:
[----:B-1----:R-:W-:Y:S01]  /*3810*/  @!P4 IMAD R3, R70, R153, R12 ;  /* 0x000000994603c224 */ /* 0x002fe200078e020c */
[----:B------:R-:W-:Y:S04]  /*3820*/  BSSY B1, `(.L_x_124) ;  /* 0x0000006000017945 */ /* 0x000fe80003800000 */
[----:B------:R1:W-:Y:S01]  /*3830*/  @!P4 STG.E.U8 desc[UR36][R6.64+0x58], R3 ;  /* 0x000058030600c986 */ /* 0x0003e2000c101124 */
[----:B------:R-:W-:Y:S05]  /*3840*/  @P3 BRA `(.L_x_125) ;  /* 0x00000000000c3947 */ /* 0x000fea0003800000 */
[----:B--2---:R-:W1:Y:S02]  /*3850*/  LDG.E.U8 R155, desc[UR36][R10.64+0x59] ;  /* 0x000059240a9b7981 */ /* 0x004e64000c1e1100 */
[----:B-1----:R-:W-:-:S05]  /*3860*/  PRMT R3, R155, 0x8880, RZ ;  /* 0x000088809b037816 */ /* 0x002fca00000000ff */
[----:B------:R-:W-:-:S07]  /*3870*/  IMAD R12, R3, R154, RZ ;  /* 0x0000009a030c7224 */ /* 0x000fce00078e02ff */
.L_x_125:
[----:B------:R-:W-:Y:S05]  /*3880*/  BSYNC B1 ;  /* 0x0000000000017941 */ /* 0x000fea0003800000 */
.L_x_124:
[----:B------:R-:W-:Y:S01]  /*3890*/  @!P3 IMAD R71, R71, R153, R12 ;  /* 0x000000994747b224 */ /* 0x000fe200078e020c */
[----:B------:R-:W-:Y:S04]  /*38a0*/  BSSY B1, `(.L_x_126) ;  /* 0x0000006000017945 */ /* 0x000fe80003800000 */
[----:B------:R0:W-:Y:S01]  /*38b0*/  @!P3 STG.E.U8 desc[UR36][R6.64+0x59], R71 ;  /* 0x000059470600b986 */ /* 0x0001e2000c101124 */
[----:B------:R-:W-:Y:S05]  /*38c0*/  @P5 BRA `(.L_x_127) ;  /* 0x00000000000c5947 */ /* 0x000fea0003800000 */
[----:B--2---:R-:W1:Y:S02]  /*38d0*/  LDG.E.U8 R155, desc[UR36][R8.64+0x60] ;  /* 0x00006024089b7981 */ /* 0x004e64000c1e1100 */
[----:B-1----:R-:W-:-:S05]  /*38e0*/  PRMT R3, R155, 0x8880, RZ ;  /* 0x000088809b037816 */ /* 0x002fca00000000ff */
[----:B------:R-:W-:-:S07]  /*38f0*/  IMAD R12, R3, R154, RZ ;  /* 0x0000009a030c7224 */ /* 0x000fce00078e02ff */
.L_x_127:
[----:B------:R-:W-:Y:S05]  /*3900*/  BSYNC B1 ;  /* 0x0000000000017941 */ /* 0x000fea0003800000 */
.L_x_126:
[----:B-1----:R-:W-:Y:S01]  /*3910*/  @!P5 IMAD R3, R72, R153, R12 ;  /* 0x000000994803d224 */ /* 0x002fe200078e020c */
[----:B------:R-:W-:Y:S04]  /*3920*/  BSSY B1, `(.L_x_128) ;  /* 0x0000006000017945 */ /* 0x000fe80003800000 */
[----:B------:R1:W-:Y:S01]  /*3930*/  @!P5 STG.E.U8 desc[UR36][R4.64+0x60], R3 ;  /* 0x000060030400d986 */ /* 0x0003e2000c101124 */
[----:B------:R-:W-:Y:S05]  /*3940*/  @P2 BRA `(.L_x_129) ;  /* 0x00000000000c2947 */ /* 0x000fea0003800000 */
[----:B--2---:R-:W1:Y:S02]  /*3950*/  LDG.E.U8 R155, desc[UR36][R8.64+0x61] ;  /* 0x00006124089b7981 */ /* 0x004e64000c1e1100 */
[----:B-1----:R-:W-:-:S05]  /*3960*/  PRMT R3, R155, 0x8880, RZ ;  /* 0x000088809b037816 */ /* 0x002fca00000000ff */
[----:B------:R-:W-:-:S07]  /*3970*/  IMAD R12, R3, R154, RZ ;  /* 0x0000009a030c7224 */ /* 0x000fce00078e02ff */
.L_x_129:
[----:B------:R-:W-:Y:S05]  /*3980*/  BSYNC B1 ;  /* 0x0000000000017941 */ /* 0x000fea0003800000 */
.L_x_128:
        /* <DEDUP_REMOVED lines=11> */
.L_x_131:
[----:B------:R-:W-:Y:S05]  /*3a40*/  BSYNC B1 ;  /* 0x0000000000017941 */ /* 0x000fea0003800000 */
.L_x_130:
[----:B-1----:R-:W-:Y:S01]  /*3a50*/  @!P4 IMAD R3, R74, R153, R12 ;  /* 0x000000994a03c224 */ /* 0x002fe200078e020c */
[----:B------:R-:W-:Y:S04]  /*3a60*/  BSSY B1, `(.L_x_132) ;  /* 0x0000006000017945 */ /* 0x000fe80003800000 */
[----:B------:R1:W-:Y:S01]  /*3a70*/  @!P4 STG.E.U8 desc[UR36][R6.64+0x60], R3 ;  /* 0x000060030600c986 */ /* 0x0003e2000c101124 */
[----:B------:R-:W-:Y:S05]  /*3a80*/  @P3 BRA `(.L_x_133) ;  /* 0x00000000000c3947 */ /* 0x000fea0003800000 */
[----:B--2---:R-:W1:Y:S02]  /*3a90*/  LDG.E.U8 R155, desc[UR36][R10.64+0x61] ;  /* 0x000061240a9b7981 */ /* 0x004e64000c1e1100 */
[----:B-1----:R-:W-:-:S05]  /*3aa0*/  PRMT R3, R155, 0x8880, RZ ;  /* 0x000088809b037816 */ /* 0x002fca00000000ff */
[----:B------:R-:W-:-:S07]  /*3ab0*/  IMAD R12, R3, R154, RZ ;  /* 0x0000009a030c7224 */ /* 0x000fce00078e02ff */
.L_x_133:
[----:B------:R-:W-:Y:S05]  /*3ac0*/  BSYNC B1 ;  /* 0x0000000000017941 */ /* 0x000fea0003800000 */
.L_x_132:
[----:B------:R-:W-:Y:S01]  /*3ad0*/  @!P3 IMAD R75, R75, R153, R12 ;  /* 0x000000994b4bb224 */ /* 0x000fe200078e020c */
[----:B------:R-:W-:Y:S04]  /*3ae0*/  BSSY B1, `(.L_x_134) ;  /* 0x0000006000017945 */ /* 0x000fe80003800000 */
[----:B------:R0:W-:Y:S01]  /*3af0*/  @!P3 STG.E.U8 desc[UR36][R6.64+0x61], R75 ;  /* 0x0000614b0600b986 */ /* 0x0001e2000c101124 */
[----:B------:R-:W-:Y:S05]  /*3b00*/  @P5 BRA `(.L_x_135) ;  /* 0x00000000000c5947 */ /* 0x000fea0003800000 */
[----:B--2---:R-:W1:Y:S02]  /*3b10*/  LDG.E.U8 R155, desc[UR36][R8.64+0x68] ;  /* 0x00006824089b7981 */ /* 0x004e64000c1e1100 */
[----:B-1----:R-:W-:-:S05]  /*3b20*/  PRMT R3, R155, 0x8880, RZ ;  /* 0x000088809b037816 */ /* 0x002fca00000000ff */
[----:B------:R-:W-:-:S07]  /*3b30*/  IMAD R12, R3, R154, RZ ;  /* 0x0000009a030c7224 */ /* 0x000fce00078e02ff */
.L_x_135:
[----:B------:R-:W-:Y:S05]  /*3b40*/  BSYNC B1 ;  /* 0x0000000000017941 */ /* 0x000fea0003800000 */
.L_x_134:
[----:B-1----:R-:W-:Y:S01]  /*3b50*/  @!P5 IMAD R3, R76, R153, R12 ;  /* 0x000000994c03d224 */ /* 0x002fe200078e020c */
[----:B------:R-:W-:Y:S04]  /*3b60*/  BSSY B1, `(.L_x_136) ;  /* 0x0000006000017945 */ /* 0x000fe80003800000 */
[----:B------:R1:W-:Y:S01]  /*3b70*/  @!P5 STG.E.U8 desc[UR36][R4.64+0x68], R3 ;  /* 0x000068030400d986 */ /* 0x0003e2000c101124 */
[----:B------:R-:W-:Y:S05]  /*3b80*/  @P2 BRA `(.L_x_137) ;  /* 0x00000000000c2947 */ /* 0x000fea0003800000 */
[----:B--2---:R-:W1:Y:S02]  /*3b90*/  LDG.E.U8 R155, desc[UR36][R8.64+0x69] ;  /* 0x00006924089b7981 */ /* 0x004e64000c1e1100 */
[----:B-1----:R-:W-:-:S05]  /*3ba0*/  PRMT R3, R155, 0x8880, RZ ;  /* 0x000088809b037816 */ /* 0x002fca00000000ff */
[----:B------:R-:W-:-:S07]  /*3bb0*/  IMAD R12, R3, R154, RZ ;  /* 0x0000009a030c7224 */ /* 0x000fce00078e02ff */
.L_x_137:
[----:B------:R-:W-:Y:S05]  /*3bc0*/  BSYNC B1 ;  /* 0x0000000000017941 */ /* 0x000fea0003800000 */
.L_x_136:
        /* <DEDUP_REMOVED lines=11> */
.L_x_139:
[----:B------:R-:W-:Y:S05]  /*3c80*/  BSYNC B1 ;  /* 0x0000000000017941 */ /* 0x000fea0003800000 */
.L_x_138:
[----:B-1----:R-:W-:Y:S01]  /*3c90*/  @!P4 IMAD R3, R78, R153, R12 ;  /* 0x000000994e03c224 */ /* 0x002fe200078e020c */
[----:B------:R-:W-:Y:S04]  /*3ca0*/  BSSY B1, `(.L_x_140) ;  /* 0x0000006000017945 */ /* 0x000fe80003800000 */
[----:B------:R1:W-:Y:S01]  /*3cb0*/  @!P4 STG.E.U8 desc[UR36][R6.64+0x68], R3 ;  /* 0x000068030600c986 */ /* 0x0003e2000c101124 */
[----:B------:R-:W-:Y:S05]  /*3cc0*/  @P3 BRA `(.L_x_141) ;  /* 0x00000000000c3947 */ /* 0x000fea0003800000 */
[----:B--2---:R-:W1:Y:S02]  /*3cd0*/  LDG.E.U8 R155, desc[UR36][R10.64+0x69] ;  /* 0x000069240a9b7981 */ /* 0x004e64000c1e1100 */
[----:B-1----:R-:W-:-:S05]  /*3ce0*/  PRMT R3, R155, 0x8880, RZ ;  /* 0x000088809b037816 */ /* 0x002fca00000000ff */
[----:B------:R-:W-:-:S07]  /*3cf0*/  IMAD R12, R3, R154, RZ ;  /* 0x0000009a030c7224 */ /* 0x000fce00078e02ff */
.L_x_141:
[----:B------:R-:W-:Y:S05]  /*3d00*/  BSYNC B1 ;  /* 0x0000000000017941 */ /* 0x000fea0003800000 */
.L_x_140:
[----:B------:R-:W-:Y:S01]  /*3d10*/  @!P3 IMAD R79, R79, R153, R12 ;  /* 0x000000994f4fb224 */ /* 0x000fe200078e020c */
[----:B------:R-:W-:Y:S04]  /*3d20*/  BSSY B1, `(.L_x_142) ;  /* 0x0000006000017945 */ /* 0x000fe80003800000 */
[----:B------:R0:W-:Y:S01]  /*3d30*/  @!P3 STG.E.U8 desc[UR36][R6.64+0x69], R79 ;  /* 0x0000694f0600b986 */ /* 0x0001e2000c101124 */
[----:B------:R-:W-:Y:S05]  /*3d40*/  @P5 BRA `(.L_x_143) ;  /* 0x00000000000c5947 */ /* 0x000fea0003800000 */
[----:B--2---:R-:W1:Y:S02]  /*3d50*/  LDG.E.U8 R155, desc[UR36][R8.64+0x70] ;  /* 0x00007024089b7981 */ /* 0x004e64000c1e1100 */
[----:B-1----:R-:W-:-:S05]  /*3d60*/  PRMT R3, R155, 0x8880, RZ ;  /* 0x000088809b037816 */ /* 0x002fca00000000ff */
[----:B------:R-:W-:-:S07]  /*3d70*/  IMAD R12, R3, R154, RZ ;  /* 0x0000009a030c7224 */ /* 0x000fce00078e02ff */
.L_x_143:
[----:B------:R-:W-:Y:S05]  /*3d80*/  BSYNC B1 ;  /* 0x0000000000017941 */ /* 0x000fea0003800000 */
.L_x_142:
[----:B-1----:R-:W-:Y:S01]  /*3d90*/  @!P5 IMAD R3, R80, R153, R12 ;  /* 0x000000995003d224 */ /* 0x002fe200078e020c */
[----:B------:R-:W-:Y:S04]  /*3da0*/  BSSY B1, `(.L_x_144) ;  /* 0x0000006000017945 */ /* 0x000fe80003800000 */
[----:B------:R1:W-:Y:S01]  /*3db0*/  @!P5 STG.E.U8 desc[UR36][R4.64+0x70], R3 ;  /* 0x000070030400d986 */ /* 0x0003e2000c101124 */
[----:B------:R-:W-:Y:S05]  /*3dc0*/  @P2 BRA `(.L_x_145) ;  /* 0x00000000000c2947 */ /* 0x000fea0003800000 */
[----:B--2---:R-:W1:Y:S02]  /*3dd0*/  LDG.E.U8 R155, desc[UR36][R8.64+0x71] ;  /* 0x00007124089b7981 */ /* 0x004e64000c1e1100 */
[----:B-1----:R-:W-:-:S05]  /*3de0*/  PRMT R3, R155, 0x8880, RZ ;  /* 0x000088809b037816 */ /* 0x002fca00000000ff */
[----:B------:R-:W-:-:S07]  /*3df0*/  IMAD R12, R3, R154, RZ ;  /* 0x0000009a030c7224 */ /* 0x000fce00078e02ff */
.L_x_145:
[----:B------:R-:W-:Y:S05]  /*3e00*/  BSYNC B1 ;  /* 0x0000000000017941 */ /* 0x000fea0003800000 */
.L_x_144:
        /* <DEDUP_REMOVED lines=11> */
.L_x_147:
[----:B------:R-:W-:Y:S05]  /*3ec0*/  BSYNC B1 ;  /* 0x0000000000017941 */ /* 0x000fea0003800000 */
.L_x_146:
[----:B-1----:R-:W-:Y:S01]  /*3ed0*/  @!P4 IMAD R3, R82, R153, R12 ;  /* 0x000000995203c224 */ /* 0x002fe200078e020c */
[----:B------:R-:W-:Y:S04]  /*3ee0*/  BSSY B1, `(.L_x_148) ;  /* 0x0000006000017945 */ /* 0x000fe80003800000 */
[----:B------:R1:W-:Y:S01]  /*3ef0*/  @!P4 STG.E.U8 desc[UR36][R6.64+0x70], R3 ;  /* 0x000070030600c986 */ /* 0x0003e2000c101124 */
[----:B------:R-:W-:Y:S05]  /*3f00*/  @P3 BRA `(.L_x_149) ;  /* 0x00000000000c3947 */ /* 0x000fea0003800000 */
[----:B--2---:R-:W1:Y:S02]  /*3f10*/  LDG.E.U8 R155, desc[UR36][R10.64+0x71] ;  /* 0x000071240a9b7981 */ /* 0x004e64000c1e1100 */
[----:B-1----:R-:W-:-:S05]  /*3f20*/  PRMT R3, R155, 0x8880, RZ ;  /* 0x000088809b037816 */ /* 0x002fca00000000ff */
[----:B------:R-:W-:-:S07]  /*3f30*/  IMAD R12, R3, R154, RZ ;  /* 0x0000009a030c7224 */ /* 0x000fce00078e02ff */
.L_x_149:
[----:B------:R-:W-:Y:S05]  /*3f40*/  BSYNC B1 ;  /* 0x0000000000017941 */ /* 0x000fea0003800000 */
.L_x_148:
[----:B------:R-:W-:Y:S01]  /*3f50*/  @!P3 IMAD R83, R83, R153, R12 ;  /* 0x000000995353b224 */ /* 0x000fe200078e020c */
[----:B------:R-:W-:Y:S04]  /*3f60*/  BSSY B1, `(.L_x_150) ;  /* 0x0000006000017945 */ /* 0x000fe80003800000 */
[----:B------:R0:W-:Y:S01]  /*3f70*/  @!P3 STG.E.U8 desc[UR36][R6.64+0x71], R83 ;  /* 0x000071530600b986 */ /* 0x0001e2000c101124 */
[----:B------:R-:W-:Y:S05]  /*3f80*/  @P5 BRA `(.L_x_151) ;  /* 0x00000000000c5947 */ /* 0x000fea0003800000 */
[----:B--2---:R-:W1:Y:S02]  /*3f90*/  LDG.E.U8 R155, desc[UR36][R8.64+0x78] ;  /* 0x00007824089b7981 */ /* 0x004e64000c1e1100 */
[----:B-1----:R-:W-:-:S05]  /*3fa0*/  PRMT R3, R155, 0x8880, RZ ;  /* 0x000088809b037816 */ /* 0x002fca00000000ff */
[----:B------:R-:W-:-:S07]  /*3fb0*/  IMAD R12, R3, R154, RZ ;  /* 0x0000009a030c7224 */ /* 0x000fce00078e02ff */
.L_x_151:
[----:B------:R-:W-:Y:S05]  /*3fc0*/  BSYNC B1 ;  /* 0x0000000000017941 */ /* 0x000fea0003800000 */
.L_x_150:
[----:B-1----:R-:W-:Y:S01]  /*3fd0*/  @!P5 IMAD R3, R84, R153, R12 ;  /* 0x000000995403d224 */ /* 0x002fe200078e020c */
[----:B------:R-:W-:Y:S04]  /*3fe0*/  BSSY B1, `(.L_x_152) ;  /* 0x0000006000017945 */ /* 0x000fe80003800000 */
[----:B------:R1:W-:Y:S01]  /*3ff0*/  @!P5 STG.E.U8 desc[UR36][R4.64+0x78], R3 ;  /* 0x000078030400d986 */ /* 0x0003e2000c101124 */
[----:B------:R-:W-:Y:S05]  /*4000*/  @P2 BRA `(.L_x_153) ;  /* 0x00000000000c2947 */ /* 0x000fea0003800000 */
[----:B--2---:R-:W1:Y:S02]  /*4010*/  LDG.E.U8 R155, desc[UR36][R8.64+0x79] ;  /* 0x00007924089b7981 */ /* 0x004e64000c1e1100 */
[----:B-1----:R-:W-:-:S05]  /*4020*/  PRMT R3, R155, 0x8880, RZ ;  /* 0x000088809b037816 */ /* 0x002fca00000000ff */
[----:B------:R-:W-:-:S07]  /*4030*/  IMAD R12, R3, R154, RZ ;  /* 0x0000009a030c7224 */ /* 0x000fce00078e02ff */
.L_x_153:
[----:B------:R-:W-:Y:S05]  /*4040*/  BSYNC B1 ;  /* 0x0000000000017941 */ /* 0x000fea0003800000 */
.L_x_152:
        /* <DEDUP_REMOVED lines=11> */
.L_x_155:
[----:B------:R-:W-:Y:S05]  /*4100*/  BSYNC B1 ;  /* 0x0000000000017941 */ /* 0x000fea0003800000 */
.L_x_154:
[----:B-1----:R-:W-:Y:S01]  /*4110*/  @!P4 IMAD R3, R86, R153, R12 ;  /* 0x000000995603c224 */ /* 0x002fe200078e020c */
[----:B------:R-:W-:Y:S04]  /*4120*/  BSSY B1, `(.L_x_156) ;  /* 0x0000006000017945 */ /* 0x000fe80003800000 */
[----:B------:R1:W-:Y:S01]  /*4130*/  @!P4 STG.E.U8 desc[UR36][R6.64+0x78], R3 ;  /* 0x000078030600c986 */ /* 0x0003e2000c101124 */
[----:B------:R-:W-:Y:S05]  /*4140*/  @P3 BRA `(.L_x_157) ;  /* 0x00000000000c3947 */ /* 0x000fea0003800000 */
[----:B--2---:R-:W1:Y:S02]  /*4150*/  LDG.E.U8 R155, desc[UR36][R10.64+0x79] ;  /* 0x000079240a9b7981 */ /* 0x004e64000c1e1100 */
[----:B-1----:R-:W-:-:S05]  /*4160*/  PRMT R3, R155, 0x8880, RZ ;  /* 0x000088809b037816 */ /* 0x002fca00000000ff */
[----:B------:R-:W-:-:S07]  /*4170*/  IMAD R12, R3, R154, RZ ;  /* 0x0000009a030c7224 */ /* 0x000fce00078e02ff */
.L_x_157:
[----:B------:R-:W-:Y:S05]  /*4180*/  BSYNC B1 ;  /* 0x0000000000017941 */ /* 0x000fea0003800000 */
.L_x_156:
[----:B------:R-:W-:Y:S01]  /*4190*/  @!P3 IMAD R87, R87, R153, R12 ;  /* 0x000000995757b224 */ /* 0x000fe200078e020c */
[----:B------:R-:W-:Y:S04]  /*41a0*/  BSSY B1, `(.L_x_158) ;  /* 0x0000006000017945 */ /* 0x000fe80003800000 */
[----:B------:R0:W-:Y:S01]  /*41b0*/  @!P3 STG.E.U8 desc[UR36][R6.64+0x79], R87 ;  /* 0x000079570600b986 */ /* 0x0001e2000c101124 */
[----:B------:R-:W-:Y:S05]  /*41c0*/  @P5 BRA `(.L_x_159) ;  /* 0x00000000000c5947 */ /* 0x000fea0003800000 */
[----:B--2---:R-:W1:Y:S02]  /*41d0*/  LDG.E.U8 R155, desc[UR36][R8.64+0x80] ;  /* 0x00008024089b7981 */ /* 0x004e64000c1e1100 */
[----:B-1----:R-:W-:-:S05]  /*41e0*/  PRMT R3, R155, 0x8880, RZ ;  /* 0x000088809b037816 */ /* 0x002fca00000000ff */
[----:B------:R-:W-:-:S07]  /*41f0*/  IMAD R12, R3, R154, RZ ;  /* 0x0000009a030c7224 */ /* 0x000fce00078e02ff */
.L_x_159:
[----:B------:R-:W-:Y:S05]  /*4200*/  BSYNC B1 ;  /* 0x0000000000017941 */ /* 0x000fea0003800000 */
.L_x_158:
[----:B-1----:R-:W-:Y:S01]  /*4210*/  @!P5 IMAD R3, R88, R153, R12 ;  /* 0x000000995803d224 */ /* 0x002fe200078e020c */
[----:B------:R-:W-:Y:S04]  /*4220*/  BSSY B1, `(.L_x_160) ;  /* 0x0000006000017945 */ /* 0x000fe80003800000 */
[----:B------:R1:W-:Y:S01]  /*4230*/  @!P5 STG.E.U8 desc[UR36][R4.64+0x80], R3 ;  /* 0x000080030400d986 */ /* 0x0003e2000c101124 */
[----:B------:R-:W-:Y:S05]  /*4240*/  @P2 BRA `(.L_x_161) ;  /* 0x00000000000c2947 */ /* 0x000fea0003800000 */
[----:B--2---:R-:W1:Y:S02]  /*4250*/  LDG.E.U8 R155, desc[UR36][R8.64+0x81] ;  /* 0x00008124089b7981 */ /* 0x004e64000c1e1100 */
[----:B-1----:R-:W-:-:S05]  /*4260*/  PRMT R3, R155, 0x8880, RZ ;  /* 0x000088809b037816 */ /* 0x002fca00000000ff */
[----:B------:R-:W-:-:S07]  /*4270*/  IMAD R12, R3, R154, RZ ;  /* 0x0000009a030c7224 */ /* 0x000fce00078e02ff */
.L_x_161:
[----:B------:R-:W-:Y:S05]  /*4280*/  BSYNC B1 ;  /* 0x0000000000017941 */ /* 0x000fea0003800000 */
.L_x_160:
        /* <DEDUP_REMOVED lines=11> */
.L_x_163:
[----:B------:R-:W-:Y:S05]  /*4340*/  BSYNC B1 ;  /* 0x0000000000017941 */ /* 0x000fea0003800000 */
.L_x_162:
[----:B-1----:R-:W-:Y:S01]  /*4350*/  @!P4 IMAD R3, R90, R153, R12 ;  /* 0x000000995a03c224 */ /* 0x002fe200078e020c */
[----:B------:R-:W-:Y:S04]  /*4360*/  BSSY B1, `(.L_x_164) ;  /* 0x0000006000017945 */ /* 0x000fe80003800000 */
[----:B------:R1:W-:Y:S01]  /*4370*/  @!P4 STG.E.U8 desc[UR36][R6.64+0x80], R3 ;  /* 0x000080030600c986 */ /* 0x0003e2000c101124 */
[----:B------:R-:W-:Y:S05]  /*4380*/  @P3 BRA `(.L_x_165) ;  /* 0x00000000000c3947 */ /* 0x000fea0003800000 */
[----:B--2---:R-:W1:Y:S02]  /*4390*/  LDG.E.U8 R155, desc[UR36][R10.64+0x81] ;  /* 0x000081240a9b7981 */ /* 0x004e64000c1e1100 */
[----:B-1----:R-:W-:-:S05]  /*43a0*/  PRMT R3, R155, 0x8880, RZ ;  /* 0x000088809b037816 */ /* 0x002fca00000000ff */
[----:B------:R-:W-:-:S07]  /*43b0*/  IMAD R12, R3, R154, RZ ;  /* 0x0000009a030c7224 */ /* 0x000fce00078e02ff */
.L_x_165:
[----:B------:R-:W-:Y:S05]  /*43c0*/  BSYNC B1 ;  /* 0x0000000000017941 */ /* 0x000fea0003800000 */
.L_x_164:
[----:B------:R-:W-:Y:S01]  /*43d0*/  @!P3 IMAD R91, R91, R153, R12 ;  /* 0x000000995b5bb224 */ /* 0x000fe200078e020c */
[----:B------:R-:W-:Y:S04]  /*43e0*/  BSSY B1, `(.L_x_166) ;  /* 0x0000006000017945 */ /* 0x000fe80003800000 */
[----:B------:R0:W-:Y:S01]  /*43f0*/  @!P3 STG.E.U8 desc[UR36][R6.64+0x81], R91 ;  /* 0x0000815b0600b986 */ /* 0x0001e2000c101124 */
[----:B------:R-:W-:Y:S05]  /*4400*/  @P5 BRA `(.L_x_167) ;  /* 0x00000000000c5947 */ /* 0x000fea0003800000 */
[----:B--2---:R-:W1:Y:S02]  /*4410*/  LDG.E.U8 R155, desc[UR36][R8.64+0x88] ;  /* 0x00008824089b7981 */ /* 0x004e64000c1e1100 */
[----:B-1----:R-:W-:-:S05]  /*4420*/  PRMT R3, R155, 0x8880, RZ ;  /* 0x000088809b037816 */ /* 0x002fca00000000ff */
[----:B------:R-:W-:-:S07]  /*4430*/  IMAD R12, R3, R154, RZ ;  /* 0x0000009a030c7224 */ /* 0x000fce00078e02ff */
.L_x_167:
[----:B------:R-:W-:Y:S05]  /*4440*/  BSYNC B1 ;  /* 0x0000000000017941 */ /* 0x000fea0003800000 */
.L_x_166:
[----:B-1----:R-:W-:Y:S01]  /*4450*/  @!P5 IMAD R3, R92, R153, R12 ;  /* 0x000000995c03d224 */ /* 0x002fe200078e020c */
[----:B------:R-:W-:Y:S04]  /*4460*/  BSSY B1, `(.L_x_168) ;  /* 0x0000006000017945 */ /* 0x000fe80003800000 */
[----:B------:R1:W-:Y:S01]  /*4470*/  @!P5 STG.E.U8 desc[UR36][R4.64+0x88], R3 ;  /* 0x000088030400d986 */ /* 0x0003e2000c101124 */
[----:B------:R-:W-:Y:S05]  /*4480*/  @P2 BRA `(.L_x_169) ;  /* 0x00000000000c2947 */ /* 0x000fea0003800000 */
[----:B--2---:R-:W1:Y:S02]  /*4490*/  LDG.E.U8 R155, desc[UR36][R8.64+0x89] ;  /* 0x00008924089b7981 */ /* 0x004e64000c1e1100 */
[----:B-1----:R-:W-:-:S05]  /*44a0*/  PRMT R3, R155, 0x8880, RZ ;  /* 0x000088809b037816 */ /* 0x002fca00000000ff */
[----:B------:R-:W-:-:S07]  /*44b0*/  IMAD R12, R3, R154, RZ ;  /* 0x0000009a030c7224 */ /* 0x000fce00078e02ff */
.L_x_169:
[----:B------:R-:W-:Y:S05]  /*44c0*/  BSYNC B1 ;  /* 0x0000000000017941 */ /* 0x000fea0003800000 */
.L_x_168:
        /* <DEDUP_REMOVED lines=11> */
.L_x_171:
[----:B------:R-:W-:Y:S05]  /*4580*/  BSYNC B1 ;  /* 0x0000000000017941 */ /* 0x000fea0003800000 */
.L_x_170:
[----:B-1----:R-:W-:Y:S01]  /*4590*/  @!P4 IMAD R3, R94, R153, R12 ;  /* 0x000000995e03c224 */ /* 0x002fe200078e020c */
[----:B------:R-:W-:Y:S04]  /*45a0*/  BSSY B1, `(.L_x_172) ;  /* 0x0000006000017945 */ /* 0x000fe80003800000 */
[----:B------:R1:W-:Y:S01]  /*45b0*/  @!P4 STG.E.U8 desc[UR36][R6.64+0x88], R3 ;  /* 0x000088030600c986 */ /* 0x0003e2000c101124 */
[----:B------:R-:W-:Y:S05]  /*45c0*/  @P3 BRA `(.L_x_173) ;  /* 0x00000000000c3947 */ /* 0x000fea0003800000 */
[----:B--2---:R-:W1:Y:S02]  /*45d0*/  LDG.E.U8 R155, desc[UR36][R10.64+0x89] ;  /* 0x000089240a9b7981 */ /* 0x004e64000c1e1100 */
[----:B-1----:R-:W-:-:S05]  /*45e0*/  PRMT R3, R155, 0x8880, RZ ;  /* 0x000088809b037816 */ /* 0x002fca00000000ff */
[----:B------:R-:W-:-:S07]  /*45f0*/  IMAD R12, R3, R154, RZ ;  /* 0x0000009a030c7224 */ /* 0x000fce00078e02ff */
.L_x_173:
[----:B------:R-:W-:Y:S05]  /*4600*/  BSYNC B1 ;  /* 0x0000000000017941 */ /* 0x000fea0003800000 */
.L_x_172:
[----:B------:R-:W-:Y:S01]  /*4610*/  @!P3 IMAD R95, R95, R153, R12 ;  /* 0x000000995f5fb224 */ /* 0x000fe200078e020c */
[----:B------:R-:W-:Y:S04]  /*4620*/  BSSY B1, `(.L_x_174) ;  /* 0x0000006000017945 */ /* 0x000fe80003800000 */
[----:B------:R0:W-:Y:S01]  /*4630*/  @!P3 STG.E.U8 desc[UR36][R6.64+0x89], R95 ;  /* 0x0000895f0600b986 */ /* 0x0001e2000c101124 */
[----:B------:R-:W-:Y:S05]  /*4640*/  @P5 BRA `(.L_x_175) ;  /* 0x00000000000c5947 */ /* 0x000fea0003800000 */
[----:B--2---:R-:W1:Y:S02]  /*4650*/  LDG.E.U8 R155, desc[UR36][R8.64+0x90] ;  /* 0x00009024089b7981 */ /* 0x004e64000c1e1100 */
[----:B-1----:R-:W-:-:S05]  /*4660*/  PRMT R3, R155, 0x8880, RZ ;  /* 0x000088809b037816 */ /* 0x002fca00000000ff */
[----:B------:R-:W-:-:S07]  /*4670*/  IMAD R12, R3, R154, RZ ;  /* 0x0000009a030c7224 */ /* 0x000fce00078e02ff */
.L_x_175:
[----:B------:R-:W-:Y:S05]  /*4680*/  BSYNC B1 ;  /* 0x0000000000017941 */ /* 0x000fea0003800000 */
.L_x_174:
[----:B-1----:R-:W-:Y:S01]  /*4690*/  @!P5 IMAD R3, R96, R153, R12 ;  /* 0x000000996003d224 */ /* 0x002fe200078e020c */
[----:B------:R-:W-:Y:S04]  /*46a0*/  BSSY B1, `(.L_x_176) ;  /* 0x0000006000017945 */ /* 0x000fe80003800000 */
[----:B------:R1:W-:Y:S01]  /*46b0*/  @!P5 STG.E.U8 desc[UR36][R4.64+0x90], R3 ;  /* 0x000090030400d986 */ /* 0x0003e2000c101124 */
[----:B------:R-:W-:Y:S05]  /*46c0*/  @P2 BRA `(.L_x_177) ;  /* 0x00000000000c2947 */ /* 0x000fea0003800000 */
[----:B--2---:R-:W1:Y:S02]  /*46d0*/  LDG.E.U8 R155, desc[UR36][R8.64+0x91] ;  /* 0x00009124089b7981 */ /* 0x004e64000c1e1100 */
[----:B-1----:R-:W-:-:S05]  /*46e0*/  PRMT R3, R155, 0x8880, RZ ;  /* 0x000088809b037816 */ /* 0x002fca00000000ff */
[----:B------:R-:W-:-:S07]  /*46f0*/  IMAD R12, R3, R154, RZ ;  /* 0x0000009a030c7224 */ /* 0x000fce00078e02ff */
.L_x_177:
[----:B------:R-:W-:Y:S05]  /*4700*/  BSYNC B1 ;  /* 0x0000000000017941 */ /* 0x000fea0003800000 */
.L_x_176:
        /* <DEDUP_REMOVED lines=11> */
.L_x_179:
[----:B------:R-:W-:Y:S05]  /*47c0*/  BSYNC B1 ;  /* 0x0000000000017941 */ /* 0x000fea0003800000 */
.L_x_178:
[----:B-1----:R-:W-:Y:S01]  /*47d0*/  @!P4 IMAD R3, R98, R153, R12 ;  /* 0x000000996203c224 */ /* 0x002fe200078e020c */
[----:B------:R-:W-:Y:S04]  /*47e0*/  BSSY B1, `(.L_x_180) ;  /* 0x0000006000017945 */ /* 0x000fe80003800000 */
[----:B------:R1:W-:Y:S01]  /*47f0*/  @!P4 STG.E.U8 desc[UR36][R6.64+0x90], R3 ;  /* 0x000090030600c986 */ /* 0x0003e2000c101124 */
[----:B------:R-:W-:Y:S05]  /*4800*/  @P3 BRA `(.L_x_181) ;  /* 0x00000000000c3947 */ /* 0x000fea0003800000 */
[----:B--2---:R-:W1:Y:S02]  /*4810*/  LDG.E.U8 R155, desc[UR36][R10.64+0x91] ;  /* 0x000091240a9b7981 */ /* 0x004e64000c1e1100 */
[----:B-1----:R-:W-:-:S05]  /*4820*/  PRMT R3, R155, 0x8880, RZ ;  /* 0x000088809b037816 */ /* 0x002fca00000000ff */
[----:B------:R-:W-:-:S07]  /*4830*/  IMAD R12, R3, R154, RZ ;  /* 0x0000009a030c7224 */ /* 0x000fce00078e02ff */
.L_x_181:
[----:B------:R-:W-:Y:S05]  /*4840*/  BSYNC B1 ;  /* 0x0000000000017941 */ /* 0x000fea0003800000 */
.L_x_180:
[----:B------:R-:W-:Y:S01]  /*4850*/  @!P3 IMAD R99, R99, R153, R12 ;  /* 0x000000996363b224 */ /* 0x000fe200078e020c */
[----:B------:R-:W-:Y:S04]  /*4860*/  BSSY B1, `(.L_x_182) ;  /* 0x0000006000017945 */ /* 0x000fe80003800000 */
[----:B------:R0:W-:Y:S01]  /*4870*/  @!P3 STG.E.U8 desc[UR36][R6.64+0x91], R99 ;  /* 0x000091630600b986 */ /* 0x0001e2000c101124 */
[----:B------:R-:W-:Y:S05]  /*4880*/  @P5 BRA `(.L_x_183) ;  /* 0x00000000000c5947 */ /* 0x000fea0003800000 */
[----:B--2---:R-:W1:Y:S02]  /*4890*/  LDG.E.U8 R155, desc[UR36][R8.64+0x98] ;  /* 0x00009824089b7981 */ /* 0x004e64000c1e1100 */
[----:B-1----:R-:W-:-:S05]  /*48a0*/  PRMT R3, R155, 0x8880, RZ ;  /* 0x000088809b037816 */ /* 0x002fca00000000ff */
[----:B------:R-:W-:-:S07]  /*48b0*/  IMAD R12, R3, R154, RZ ;  /* 0x0000009a030c7224 */ /* 0x000fce00078e02ff */
.L_x_183:
[----:B------:R-:W-:Y:S05]  /*48c0*/  BSYNC B1 ;  /* 0x0000000000017941 */ /* 0x000fea0003800000 */
.L_x_182:
[----:B-1----:R-:W-:Y:S01]  /*48d0*/  @!P5 IMAD R3, R100, R153, R12 ;  /* 0x000000996403d224 */ /* 0x002fe200078e020c */
[----:B------:R-:W-:Y:S04]  /*48e0*/  BSSY B1, `(.L_x_184) ;  /* 0x0000006000017945 */ /* 0x000fe80003800000 */
[----:B------:R1:W-:Y:S01]  /*48f0*/  @!P5 STG.E.U8 desc[UR36][R4.64+0x98], R3 ;  /* 0x000098030400d986 */ /* 0x0003e2000c101124 */
[----:B------:R-:W-:Y:S05]  /*4900*/  @P2 BRA `(.L_x_185) ;  /* 0x00000000000c2947 */ /* 0x000fea0003800000 */
[----:B--2---:R-:W1:Y:S02]  /*4910*/  LDG.E.U8 R155, desc[UR36][R8.64+0x99] ;  /* 0x00009924089b7981 */ /* 0x004e64000c1e1100 */
[----:B-1----:R-:W-:-:S05]  /*4920*/  PRMT R3, R155, 0x8880, RZ ;  /* 0x000088809b037816 */ /* 0x002fca00000000ff */
[----:B------:R-:W-:-:S07]  /*4930*/  IMAD R12, R3, R154, RZ ;  /* 0x0000009a030c7224 */ /* 0x000fce00078e02ff */
.L_x_185:
[----:B------:R-:W-:Y:S05]  /*4940*/  BSYNC B1 ;  /* 0x0000000000017941 */ /* 0x000fea0003800000 */
.L_x_184:
        /* <DEDUP_REMOVED lines=11> */
.L_x_187:
[----:B------:R-:W-:Y:S05]  /*4a00*/  BSYNC B1 ;  /* 0x0000000000017941 */ /* 0x000fea0003800000 */
.L_x_186:
[----:B-1----:R-:W-:Y:S01]  /*4a10*/  @!P4 IMAD R3, R102, R153, R12 ;  /* 0x000000996603c224 */ /* 0x002fe200078e020c */
[----:B------:R-:W-:Y:S04]  /*4a20*/  BSSY B1, `(.L_x_188) ;  /* 0x0000006000017945 */ /* 0x000fe80003800000 */
[----:B------:R1:W-:Y:S01]  /*4a30*/  @!P4 STG.E.U8 desc[UR36][R6.64+0x98], R3 ;  /* 0x000098030600c986 */ /* 0x0003e2000c101124 */
[----:B------:R-:W-:Y:S05]  /*4a40*/  @P3 BRA `(.L_x_189) ;  /* 0x00000000000c3947 */ /* 0x000fea0003800000 */
[----:B--2---:R-:W1:Y:S02]  /*4a50*/  LDG.E.U8 R155, desc[UR36][R10.64+0x99] ;  /* 0x000099240a9b7981 */ /* 0x004e64000c1e1100 */
[----:B-1----:R-:W-:-:S05]  /*4a60*/  PRMT R3, R155, 0x8880, RZ ;  /* 0x000088809b037816 */ /* 0x002fca00000000ff */
[----:B------:R-:W-:-:S07]  /*4a70*/  IMAD R12, R3, R154, RZ ;  /* 0x0000009a030c7224 */ /* 0x000fce00078e02ff */
.L_x_189:
[----:B------:R-:W-:Y:S05]  /*4a80*/  BSYNC B1 ;  /* 0x0000000000017941 */ /* 0x000fea0003800000 */
.L_x_188:
[----:B------:R-:W-:Y:S01]  /*4a90*/  @!P3 IMAD R103, R103, R153, R12 ;  /* 0x000000996767b224 */ /* 0x000fe200078e020c */
[----:B------:R-:W-:Y:S04]  /*4aa0*/  BSSY B1, `(.L_x_190) ;  /* 0x0000006000017945 */ /* 0x000fe80003800000 */
[----:B------:R0:W-:Y:S01]  /*4ab0*/  @!P3 STG.E.U8 desc[UR36][R6.64+0x99], R103 ;  /* 0x000099670600b986 */ /* 0x0001e2000c101124 */
[----:B------:R-:W-:Y:S05]  /*4ac0*/  @P5 BRA `(.L_x_191) ;  /* 0x00000000000c5947 */ /* 0x000fea0003800000 */
[----:B--2---:R-:W1:Y:S02]  /*4ad0*/  LDG.E.U8 R155, desc[UR36][R8.64+0xa0] ;  /* 0x0000a024089b7981 */ /* 0x004e64000c1e1100 */
[----:B-1----:R-:W-:-:S05]  /*4ae0*/  PRMT R3, R155, 0x8880, RZ ;  /* 0x000088809b037816 */ /* 0x002fca00000000ff */
[----:B------:R-:W-:-:S07]  /*4af0*/  IMAD R12, R3, R154, RZ ;  /* 0x0000009a030c7224 */ /* 0x000fce00078e02ff */
.L_x_191:
[----:B------:R-:W-:Y:S05]  /*4b00*/  BSYNC B1 ;  /* 0x0000000000017941 */ /* 0x000fea0003800000 */
.L_x_190:
[----:B-1----:R-:W-:Y:S01]  /*4b10*/  @!P5 IMAD R3, R104, R153, R12 ;  /* 0x000000996803d224 */ /* 0x002fe200078e020c */
[----:B------:R-:W-:Y:S04]  /*4b20*/  BSSY B1, `(.L_x_192) ;  /* 0x0000006000017945 */ /* 0x000fe80003800000 */
[----:B------:R1:W-:Y:S01]  /*4b30*/  @!P5 STG.E.U8 desc[UR36][R4.64+0xa0], R3 ;  /* 0x0000a0030400d986 */ /* 0x0003e2000c101124 */
[----:B------:R-:W-:Y:S05]  /*4b40*/  @P2 BRA `(.L_x_193) ;  /* 0x00000000000c2947 */ /* 0x000fea0003800000 */
[----:B--2---:R-:W1:Y:S02]  /*4b50*/  LDG.E.U8 R155, desc[UR36][R8.64+0xa1] ;  /* 0x0000a124089b7981 */ /* 0x004e64000c1e1100 */
[----:B-1----:R-:W-:-:S05]  /*4b60*/  PRMT R3, R155, 0x8880, RZ ;  /* 0x000088809b037816 */ /* 0x002fca00000000ff */
[----:B------:R-:W-:-:S07]  /*4b70*/  IMAD R12, R3, R154, RZ ;  /* 0x0000009a030c7224 */ /* 0x000fce00078e02ff */
.L_x_193:
[----:B------:R-:W-:Y:S05]  /*4b80*/  BSYNC B1 ;  /* 0x0000000000017941 */ /* 0x000fea0003800000 */
.L_x_192:
        /* <DEDUP_REMOVED lines=11> */
.L_x_195:
[----:B------:R-:W-:Y:S05]  /*4c40*/  BSYNC B1 ;  /* 0x0000000000017941 */ /* 0x000fea0003800000 */
.L_x_194:
[----:B-1----:R-:W-:Y:S01]  /*4c50*/  @!P4 IMAD R3, R106, R153, R12 ;  /* 0x000000996a03c224 */ /* 0x002fe200078e020c */
[----:B------:R-:W-:Y:S04]  /*4c60*/  BSSY B1, `(.L_x_196) ;  /* 0x0000006000017945 */ /* 0x000fe80003800000 */
[----:B------:R1:W-:Y:S01]  /*4c70*/  @!P4 STG.E.U8 desc[UR36][R6.64+0xa0], R3 ;  /* 0x0000a0030600c986 */ /* 0x0003e2000c101124 */
[----:B------:R-:W-:Y:S05]  /*4c80*/  @P3 BRA `(.L_x_197) ;  /* 0x00000000000c3947 */ /* 0x000fea0003800000 */
[----:B--2---:R-:W1:Y:S02]  /*4c90*/  LDG.E.U8 R155, desc[UR36][R10.64+0xa1] ;  /* 0x0000a1240a9b7981 */ /* 0x004e64000c1e1100 */
[----:B-1----:R-:W-:-:S05]  /*4ca0*/  PRMT R3, R155, 0x8880, RZ ;  /* 0x000088809b037816 */ /* 0x002fca00000000ff */
[----:B------:R-:W-:-:S07]  /*4cb0*/  IMAD R12, R3, R154, RZ ;  /* 0x0000009a030c7224 */ /* 0x000fce00078e02ff */
.L_x_197:
[----:B------:R-:W-:Y:S05]  /*4cc0*/  BSYNC B1 ;  /* 0x0000000000017941 */ /* 0x000fea0003800000 */
.L_x_196:
[----:B------:R-:W-:Y:S01]  /*4cd0*/  @!P3 IMAD R107, R107, R153, R12 ;  /* 0x000000996b6bb224 */ /* 0x000fe200078e020c */
[----:B------:R-:W-:Y:S04]  /*4ce0*/  BSSY B1, `(.L_x_198) ;  /* 0x0000006000017945 */ /* 0x000fe80003800000 */
[----:B------:R0:W-:Y:S01]  /*4cf0*/  @!P3 STG.E.U8 desc[UR36][R6.64+0xa1], R107 ;  /* 0x0000a16b0600b986 */ /* 0x0001e2000c101124 */
[----:B------:R-:W-:Y:S05]  /*4d00*/  @P5 BRA `(.L_x_199) ;  /* 0x00000000000c5947 */ /* 0x000fea0003800000 */
[----:B--2---:R-:W1:Y:S02]  /*4d10*/  LDG.E.U8 R155, desc[UR36][R8.64+0xa8] ;  /* 0x0000a824089b7981 */ /* 0x004e64000c1e1100 */
[----:B-1----:R-:W-:-:S05]  /*4d20*/  PRMT R3, R155, 0x8880, RZ ;  /* 0x000088809b037816 */ /* 0x002fca00000000ff */
[----:B------:R-:W-:-:S07]  /*4d30*/  IMAD R12, R3, R154, RZ ;  /* 0x0000009a030c7224 */ /* 0x000fce00078e02ff */
.L_x_199:
[----:B------:R-:W-:Y:S05]  /*4d40*/  BSYNC B1 ;  /* 0x0000000000017941 */ /* 0x000fea0003800000 */
.L_x_198:
[----:B-1----:R-:W-:Y:S01]  /*4d50*/  @!P5 IMAD R3, R108, R153, R12 ;  /* 0x000000996c03d224 */ /* 0x002fe200078e020c */
[----:B------:R-:W-:Y:S04]  /*4d60*/  BSSY B1, `(.L_x_200) ;  /* 0x0000006000017945 */ /* 0x000fe80003800000 */
[----:B------:R1:W-:Y:S01]  /*4d70*/  @!P5 STG.E.U8 desc[UR36][R4.64+0xa8], R3 ;  /* 0x0000a8030400d986 */ /* 0x0003e2000c101124 */
[----:B------:R-:W-:Y:S05]  /*4d80*/  @P2 BRA `(.L_x_201) ;  /* 0x00000000000c2947 */ /* 0x000fea0003800000 */
[----:B--2---:R-:W1:Y:S02]  /*4d90*/  LDG.E.U8 R155, desc[UR36][R8.64+0xa9] ;  /* 0x0000a924089b7981 */ /* 0x004e64000c1e1100 */
[----:B-1----:R-:W-:-:S05]  /*4da0*/  PRMT R3, R155, 0x8880, RZ ;  /* 0x000088809b037816 */ /* 0x002fca00000000ff */
[----:B------:R-:W-:-:S07]  /*4db0*/  IMAD R12, R3, R154, RZ ;  /* 0x0000009a030c7224 */ /* 0x000fce00078e02ff */
.L_x_201:
[----:B------:R-:W-:Y:S05]  /*4dc0*/  BSYNC B1 ;  /* 0x0000000000017941 */ /* 0x000fea0003800000 */
.L_x_200:
        /* <DEDUP_REMOVED lines=11> */
.L_x_203:
[----:B------:R-:W-:Y:S05]  /*4e80*/  BSYNC B1 ;  /* 0x0000000000017941 */ /* 0x000fea0003800000 */
.L_x_202:
[----:B-1----:R-:W-:Y:S01]  /*4e90*/  @!P4 IMAD R3, R110, R153, R12 ;  /* 0x000000996e03c224 */ /* 0x002fe200078e020c */
[----:B------:R-:W-:Y:S04]  /*4ea0*/  BSSY B1, `(.L_x_204) ;  /* 0x0000006000017945 */ /* 0x000fe80003800000 */
[----:B------:R1:W-:Y:S01]  /*4eb0*/  @!P4 STG.E.U8 desc[UR36][R6.64+0xa8], R3 ;  /* 0x0000a8030600c986 */ /* 0x0003e2000c101124 */
[----:B------:R-:W-:Y:S05]  /*4ec0*/  @P3 BRA `(.L_x_205) ;  /* 0x00000000000c3947 */ /* 0x000fea0003800000 */
[----:B--2---:R-:W1:Y:S02]  /*4ed0*/  LDG.E.U8 R155, desc[UR36][R10.64+0xa9] ;  /* 0x0000a9240a9b7981 */ /* 0x004e64000c1e1100 */
[----:B-1----:R-:W-:-:S05]  /*4ee0*/  PRMT R3, R155, 0x8880, RZ ;  /* 0x000088809b037816 */ /* 0x002fca00000000ff */
[----:B------:R-:W-:-:S07]  /*4ef0*/  IMAD R12, R3, R154, RZ ;  /* 0x0000009a030c7224 */ /* 0x000fce00078e02ff */
.L_x_205:
[----:B------:R-:W-:Y:S05]  /*4f00*/  BSYNC B1 ;  /* 0x0000000000017941 */ /* 0x000fea0003800000 */
.L_x_204:
[----:B------:R-:W-:Y:S01]  /*4f10*/  @!P3 IMAD R111, R111, R153, R12 ;  /* 0x000000996f6fb224 */ /* 0x000fe200078e020c */
[----:B------:R-:W-:Y:S04]  /*4f20*/  BSSY B1, `(.L_x_206) ;  /* 0x0000006000017945 */ /* 0x000fe80003800000 */
[----:B------:R0:W-:Y:S01]  /*4f30*/  @!P3 STG.E.U8 desc[UR36][R6.64+0xa9], R111 ;  /* 0x0000a96f0600b986 */ /* 0x0001e2000c101124 */
[----:B------:R-:W-:Y:S05]  /*4f40*/  @P5 BRA `(.L_x_207) ;  /* 0x00000000000c5947 */ /* 0x000fea0003800000 */
[----:B--2---:R-:W1:Y:S02]  /*4f50*/  LDG.E.U8 R155, desc[UR36][R8.64+0xb0] ;  /* 0x0000b024089b7981 */ /* 0x004e64000c1e1100 */
[----:B-1----:R-:W-:-:S05]  /*4f60*/  PRMT R3, R155, 0x8880, RZ ;  /* 0x000088809b037816 */ /* 0x002fca00000000ff */
[----:B------:R-:W-:-:S07]  /*4f70*/  IMAD R12, R3, R154, RZ ;  /* 0x0000009a030c7224 */ /* 0x000fce00078e02ff */
.L_x_207:
[----:B------:R-:W-:Y:S05]  /*4f80*/  BSYNC B1 ;  /* 0x0000000000017941 */ /* 0x000fea0003800000 */
.L_x_206:
[----:B-1----:R-:W-:Y:S01]  /*4f90*/  @!P5 IMAD R3, R112, R153, R12 ;  /* 0x000000997003d224 */ /* 0x002fe200078e020c */
[----:B------:R-:W-:Y:S04]  /*4fa0*/  BSSY B1, `(.L_x_208) ;  /* 0x0000006000017945 */ /* 0x000fe80003800000 */
[----:B------:R1:W-:Y:S01]  /*4fb0*/  @!P5 STG.E.U8 desc[UR36][R4.64+0xb0], R3 ;  /* 0x0000b0030400d986 */ /* 0x0003e2000c101124 */
[----:B------:R-:W-:Y:S05]  /*4fc0*/  @P2 BRA `(.L_x_209) ;  /* 0x00000000000c2947 */ /* 0x000fea0003800000 */
[----:B--2---:R-:W1:Y:S02]  /*4fd0*/  LDG.E.U8 R155, desc[UR36][R8.64+0xb1] ;  /* 0x0000b124089b7981 */ /* 0x004e64000c1e1100 */
[----:B-1----:R-:W-:-:S05]  /*4fe0*/  PRMT R3, R155, 0x8880, RZ ;  /* 0x000088809b037816 */ /* 0x002fca00000000ff */
[----:B------:R-:W-:-:S07]  /*4ff0*/  IMAD R12, R3, R154, RZ ;  /* 0x0000009a030c7224 */ /* 0x000fce00078e02ff */
.L_x_209:
[----:B------:R-:W-:Y:S05]  /*5000*/  BSYNC B1 ;  /* 0x0000000000017941 */ /* 0x000fea0003800000 */
.L_x_208:
        /* <DEDUP_REMOVED lines=11> */
.L_x_211:
[----:B------:R-:W-:Y:S05]  /*50c0*/  BSYNC B1 ;  /* 0x0000000000017941 */ /* 0x000fea0003800000 */
.L_x_210:
[----:B-1----:R-:W-:Y:S01]  /*50d0*/  @!P4 IMAD R3, R114, R153, R12 ;  /* 0x000000997203c224 */ /* 0x002fe200078e020c */
[----:B------:R-:W-:Y:S04]  /*50e0*/  BSSY B1, `(.L_x_212) ;  /* 0x0000006000017945 */ /* 0x000fe80003800000 */
[----:B------:R1:W-:Y:S01]  /*50f0*/  @!P4 STG.E.U8 desc[UR36][R6.64+0xb0], R3 ;  /* 0x0000b0030600c986 */ /* 0x0003e2000c101124 */
[----:B------:R-:W-:Y:S05]  /*5100*/  @P3 BRA `(.L_x_213) ;  /* 0x00000000000c3947 */ /* 0x000fea0003800000 */
[----:B--2---:R-:W1:Y:S02]  /*5110*/  LDG.E.U8 R155, desc[UR36][R10.64+0xb1] ;  /* 0x0000b1240a9b7981 */ /* 0x004e64000c1e1100 */
[----:B-1----:R-:W-:-:S05]  /*5120*/  PRMT R3, R155, 0x8880, RZ ;  /* 0x000088809b037816 */ /* 0x002fca00000000ff */
[----:B------:R-:W-:-:S07]  /*5130*/  IMAD R12, R3, R154, RZ ;  /* 0x0000009a030c7224 */ /* 0x000fce00078e02ff */
.L_x_213:
[----:B------:R-:W-:Y:S05]  /*5140*/  BSYNC B1 ;  /* 0x0000000000017941 */ /* 0x000fea0003800000 */
.L_x_212:
[----:B------:R-:W-:Y:S01]  /*5150*/  @!P3 IMAD R115, R115, R153, R12 ;  /* 0x000000997373b224 */ /* 0x000fe200078e020c */
[----:B------:R-:W-:Y:S04]  /*5160*/  BSSY B1, `(.L_x_214) ;  /* 0x0000006000017945 */ /* 0x000fe80003800000 */
[----:B------:R0:W-:Y:S01]  /*5170*/  @!P3 STG.E.U8 desc[UR36][R6.64+0xb1], R115 ;  /* 0x0000b1730600b986 */ /* 0x0001e2000c101124 */
[----:B------:R-:W-:Y:S05]  /*5180*/  @P5 BRA `(.L_x_215) ;  /* 0x00000000000c5947 */ /* 0x000fea0003800000 */
[----:B--2---:R-:W1:Y:S02]  /*5190*/  LDG.E.U8 R155, desc[UR36][R8.64+0xb8] ;  /* 0x0000b824089b7981 */ /* 0x004e64000c1e1100 */
[----:B-1----:R-:W-:-:S05]  /*51a0*/  PRMT R3, R155, 0x8880, RZ ;  /* 0x000088809b037816 */ /* 0x002fca00000000ff */
[----:B------:R-:W-:-:S07]  /*51b0*/  IMAD R12, R3, R154, RZ ;  /* 0x0000009a030c7224 */ /* 0x000fce00078e02ff */
.L_x_215:
[----:B------:R-:W-:Y:S05]  /*51c0*/  BSYNC B1 ;  /* 0x0000000000017941 */ /* 0x000fea0003800000 */
.L_x_214:
[----:B-1----:R-:W-:Y:S01]  /*51d0*/  @!P5 IMAD R3, R116, R153, R12 ;  /* 0x000000997403d224 */ /* 0x002fe200078e020c */
[----:B------:R-:W-:Y:S04]  /*51e0*/  BSSY B1, `(.L_x_216) ;  /* 0x0000006000017945 */ /* 0x000fe80003800000 */
[----:B------:R1:W-:Y:S01]  /*51f0*/  @!P5 STG.E.U8 desc[UR36][R4.64+0xb8], R3 ;  /* 0x0000b8030400d986 */ /* 0x0003e2000c101124 */
[----:B------:R-:W-:Y:S05]  /*5200*/  @P2 BRA `(.L_x_217) ;  /* 0x00000000000c2947 */ /* 0x000fea0003800000 */
[----:B--2---:R-:W1:Y:S02]  /*5210*/  LDG.E.U8 R155, desc[UR36][R8.64+0xb9] ;  /* 0x0000b924089b7981 */ /* 0x004e64000c1e1100 */
[----:B-1----:R-:W-:-:S05]  /*5220*/  PRMT R3, R155, 0x8880, RZ ;  /* 0x000088809b037816 */ /* 0x002fca00000000ff */
[----:B------:R-:W-:-:S07]  /*5230*/  IMAD R12, R3, R154, RZ ;  /* 0x0000009a030c7224 */ /* 0x000fce00078e02ff */
.L_x_217:
[----:B------:R-:W-:Y:S05]  /*5240*/  BSYNC B1 ;  /* 0x0000000000017941 */ /* 0x000fea0003800000 */
.L_x_216:
        /* <DEDUP_REMOVED lines=11> */
.L_x_219:
[----:B------:R-:W-:Y:S05]  /*5300*/  BSYNC B1 ;  /* 0x0000000000017941 */ /* 0x000fea0003800000 */
.L_x_218:
[----:B-1----:R-:W-:Y:S01]  /*5310*/  @!P4 IMAD R3, R118, R153, R12 ;  /* 0x000000997603c224 */ /* 0x002fe200078e020c */
[----:B------:R-:W-:Y:S04]  /*5320*/  BSSY B1, `(.L_x_220) ;  /* 0x0000006000017945 */ /* 0x000fe80003800000 */
[----:B------:R1:W-:Y:S01]  /*5330*/  @!P4 STG.E.U8 desc[UR36][R6.64+0xb8], R3 ;  /* 0x0000b8030600c986 */ /* 0x0003e2000c101124 */
[----:B------:R-:W-:Y:S05]  /*5340*/  @P3 BRA `(.L_x_221) ;  /* 0x00000000000c3947 */ /* 0x000fea0003800000 */
[----:B--2---:R-:W1:Y:S02]  /*5350*/  LDG.E.U8 R155, desc[UR36][R10.64+0xb9] ;  /* 0x0000b9240a9b7981 */ /* 0x004e64000c1e1100 */
[----:B-1----:R-:W-:-:S05]  /*5360*/  PRMT R3, R155, 0x8880, RZ ;  /* 0x000088809b037816 */ /* 0x002fca00000000ff */
[----:B------:R-:W-:-:S07]  /*5370*/  IMAD R12, R3, R154, RZ ;  /* 0x0000009a030c7224 */ /* 0x000fce00078e02ff */
.L_x_221:
[----:B------:R-:W-:Y:S05]  /*5380*/  BSYNC B1 ;  /* 0x0000000000017941 */ /* 0x000fea0003800000 */
.L_x_220:
[----:B------:R-:W-:Y:S01]  /*5390*/  @!P3 IMAD R119, R119, R153, R12 ;  /* 0x000000997777b224 */ /* 0x000fe200078e020c */
[----:B------:R-:W-:Y:S04]  /*53a0*/  BSSY B1, `(.L_x_222) ;  /* 0x0000006000017945 */ /* 0x000fe80003800000 */
[----:B------:R0:W-:Y:S01]  /*53b0*/  @!P3 STG.E.U8 desc[UR36][R6.64+0xb9], R119 ;  /* 0x0000b9770600b986 */ /* 0x0001e2000c101124 */
[----:B------:R-:W-:Y:S05]  /*53c0*/  @P5 BRA `(.L_x_223) ;  /* 0x00000000000c5947 */ /* 0x000fea0003800000 */
[----:B--2---:R-:W1:Y:S02]  /*53d0*/  LDG.E.U8 R155, desc[UR36][R8.64+0xc0] ;  /* 0x0000c024089b7981 */ /* 0x004e64000c1e1100 */
[----:B-1----:R-:W-:-:S05]  /*53e0*/  PRMT R3, R155, 0x8880, RZ ;  /* 0x000088809b037816 */ /* 0x002fca00000000ff */
[----:B------:R-:W-:-:S07]  /*53f0*/  IMAD R12, R3, R154, RZ ;  /* 0x0000009a030c7224 */ /* 0x000fce00078e02ff */
.L_x_223:
[----:B------:R-:W-:Y:S05]  /*5400*/  BSYNC B1 ;  /* 0x0000000000017941 */ /* 0x000fea0003800000 */
.L_x_222:
[----:B-1----:R-:W-:Y:S01]  /*5410*/  @!P5 IMAD R3, R120, R153, R12 ;  /* 0x000000997803d224 */ /* 0x002fe200078e020c */
[----:B------:R-:W-:Y:S04]  /*5420*/  BSSY B1, `(.L_x_224) ;  /* 0x0000006000017945 */ /* 0x000fe80003800000 */
[----:B------:R1:W-:Y:S01]  /*5430*/  @!P5 STG.E.U8 desc[UR36][R4.64+0xc0], R3 ;  /* 0x0000c0030400d986 */ /* 0x0003e2000c101124 */
[----:B------:R-:W-:Y:S05]  /*5440*/  @P2 BRA `(.L_x_225) ;  /* 0x00000000000c2947 */ /* 0x000fea0003800000 */
[----:B--2---:R-:W1:Y:S02]  /*5450*/  LDG.E.U8 R155, desc[UR36][R8.64+0xc1] ;  /* 0x0000c124089b7981 */ /* 0x004e64000c1e1100 */
[----:B-1----:R-:W-:-:S05]  /*5460*/  PRMT R3, R155, 0x8880, RZ ;  /* 0x000088809b037816 */ /* 0x002fca00000000ff */
[----:B------:R-:W-:-:S07]  /*5470*/  IMAD R12, R3, R154, RZ ;  /* 0x0000009a030c7224 */ /* 0x000fce00078e02ff */
.L_x_225:
[----:B------:R-:W-:Y:S05]  /*5480*/  BSYNC B1 ;  /* 0x0000000000017941 */ /* 0x000fea0003800000 */
.L_x_224:
        /* <DEDUP_REMOVED lines=11> */
.L_x_227:
[----:B------:R-:W-:Y:S05]  /*5540*/  BSYNC B1 ;  /* 0x0000000000017941 */ /* 0x000fea0003800000 */
.L_x_226:
[----:B-1----:R-:W-:Y:S01]  /*5550*/  @!P4 IMAD R3, R122, R153, R12 ;  /* 0x000000997a03c224 */ /* 0x002fe200078e020c */
[----:B------:R-:W-:Y:S04]  /*5560*/  BSSY B1, `(.L_x_228) ;  /* 0x0000006000017945 */ /* 0x000fe80003800000 */
[----:B------:R1:W-:Y:S01]  /*5570*/  @!P4 STG.E.U8 desc[UR36][R6.64+0xc0], R3 ;  /* 0x0000c0030600c986 */ /* 0x0003e2000c101124 */
[----:B------:R-:W-:Y:S05]  /*5580*/  @P3 BRA `(.L_x_229) ;  /* 0x00000000000c3947 */ /* 0x000fea0003800000 */
[----:B--2---:R-:W1:Y:S02]  /*5590*/  LDG.E.U8 R155, desc[UR36][R10.64+0xc1] ;  /* 0x0000c1240a9b7981 */ /* 0x004e64000c1e1100 */
[----:B-1----:R-:W-:-:S05]  /*55a0*/  PRMT R3, R155, 0x8880, RZ ;  /* 0x000088809b037816 */ /* 0x002fca00000000ff */
[----:B------:R-:W-:-:S07]  /*55b0*/  IMAD R12, R3, R154, RZ ;  /* 0x0000009a030c7224 */ /* 0x000fce00078e02ff */
.L_x_229:
[----:B------:R-:W-:Y:S05]  /*55c0*/  BSYNC B1 ;  /* 0x0000000000017941 */ /* 0x000fea0003800000 */
.L_x_228:
[----:B------:R-:W-:Y:S01]  /*55d0*/  @!P3 IMAD R123, R123, R153, R12 ;  /* 0x000000997b7bb224 */ /* 0x000fe200078e020c */
[----:B------:R-:W-:Y:S04]  /*55e0*/  BSSY B1, `(.L_x_230) ;  /* 0x0000006000017945 */ /* 0x000fe80003800000 */
[----:B------:R0:W-:Y:S01]  /*55f0*/  @!P3 STG.E.U8 desc[UR36][R6.64+0xc1], R123 ;  /* 0x0000c17b0600b986 */ /* 0x0001e2000c101124 */
[----:B------:R-:W-:Y:S05]  /*5600*/  @P5 BRA `(.L_x_231) ;  /* 0x00000000000c5947 */ /* 0x000fea0003800000 */
[----:B--2---:R-:W1:Y:S02]  /*5610*/  LDG.E.U8 R155, desc[UR36][R8.64+0xc8] ;  /* 0x0000c824089b7981 */ /* 0x004e64000c1e1100 */
[----:B-1----:R-:W-:-:S05]  /*5620*/  PRMT R3, R155, 0x8880, RZ ;  /* 0x000088809b037816 */ /* 0x002fca00000000ff */
[----:B------:R-:W-:-:S07]  /*5630*/  IMAD R12, R3, R154, RZ ;  /* 0x0000009a030c7224 */ /* 0x000fce00078e02ff */
.L_x_231:
[----:B------:R-:W-:Y:S05]  /*5640*/  BSYNC B1 ;  /* 0x0000000000017941 */ /* 0x000fea0003800000 */
.L_x_230:
[----:B-1----:R-:W-:Y:S01]  /*5650*/  @!P5 IMAD R3, R124, R153, R12 ;  /* 0x000000997c03d224 */ /* 0x002fe200078e020c */
[----:B------:R-:W-:Y:S04]  /*5660*/  BSSY B1, `(.L_x_232) ;  /* 0x0000006000017945 */ /* 0x000fe80003800000 */
[----:B------:R1:W-:Y:S01]  /*5670*/  @!P5 STG.E.U8 desc[UR36][R4.64+0xc8], R3 ;  /* 0x0000c8030400d986 */ /* 0x0003e2000c101124 */
[----:B------:R-:W-:Y:S05]  /*5680*/  @P2 BRA `(.L_x_233) ;  /* 0x00000000000c2947 */ /* 0x000fea0003800000 */
[----:B--2---:R-:W1:Y:S02]  /*5690*/  LDG.E.U8 R155, desc[UR36][R8.64+0xc9] ;  /* 0x0000c924089b7981 */ /* 0x004e64000c1e1100 */
[----:B-1----:R-:W-:-:S05]  /*56a0*/  PRMT R3, R155, 0x8880, RZ ;  /* 0x000088809b037816 */ /* 0x002fca00000000ff */
[----:B------:R-:W-:-:S07]  /*56b0*/  IMAD R12, R3, R154, RZ ;  /* 0x0000009a030c7224 */ /* 0x000fce00078e02ff */
.L_x_233:
[----:B------:R-:W-:Y:S05]  /*56c0*/  BSYNC B1 ;  /* 0x0000000000017941 */ /* 0x000fea0003800000 */
.L_x_232:
        /* <DEDUP_REMOVED lines=11> */
.L_x_235:
[----:B------:R-:W-:Y:S05]  /*5780*/  BSYNC B1 ;  /* 0x0000000000017941 */ /* 0x000fea0003800000 */
.L_x_234:
[----:B-1----:R-:W-:Y:S01]  /*5790*/  @!P4 IMAD R3, R126, R153, R12 ;  /* 0x000000997e03c224 */ /* 0x002fe200078e020c */
[----:B------:R-:W-:Y:S04]  /*57a0*/  BSSY B1, `(.L_x_236) ;  /* 0x0000006000017945 */ /* 0x000fe80003800000 */
[----:B------:R1:W-:Y:S01]  /*57b0*/  @!P4 STG.E.U8 desc[UR36][R6.64+0xc8], R3 ;  /* 0x0000c8030600c986 */ /* 0x0003e2000c101124 */
[----:B------:R-:W-:Y:S05]  /*57c0*/  @P3 BRA `(.L_x_237) ;  /* 0x00000000000c3947 */ /* 0x000fea0003800000 */
[----:B--2---:R-:W1:Y:S02]  /*57d0*/  LDG.E.U8 R155, desc[UR36][R10.64+0xc9] ;  /* 0x0000c9240a9b7981 */ /* 0x004e64000c1e1100 */
[----:B-1----:R-:W-:-:S05]  /*57e0*/  PRMT R3, R155, 0x8880, RZ ;  /* 0x000088809b037816 */ /* 0x002fca00000000ff */
[----:B------:R-:W-:-:S07]  /*57f0*/  IMAD R12, R3, R154, RZ ;  /* 0x0000009a030c7224 */ /* 0x000fce00078e02ff */
.L_x_237:
[----:B------:R-:W-:Y:S05]  /*5800*/  BSYNC B1 ;  /* 0x0000000000017941 */ /* 0x000fea0003800000 */
.L_x_236:
[----:B------:R-:W-:Y:S01]  /*5810*/  @!P3 IMAD R127, R127, R153, R12 ;  /* 0x000000997f7fb224 */ /* 0x000fe200078e020c */
[----:B------:R-:W-:Y:S04]  /*5820*/  BSSY B1, `(.L_x_238) ;  /* 0x0000006000017945 */ /* 0x000fe80003800000 */
[----:B------:R0:W-:Y:S01]  /*5830*/  @!P3 STG.E.U8 desc[UR36][R6.64+0xc9], R127 ;  /* 0x0000c97f0600b986 */ /* 0x0001e2000c101124 */
[----:B------:R-:W-:Y:S05]  /*5840*/  @P5 BRA `(.L_x_239) ;  /* 0x00000000000c5947 */ /* 0x000fea0003800000 */
[----:B--2---:R-:W1:Y:S02]  /*5850*/  LDG.E.U8 R155, desc[UR36][R8.64+0xd0] ;  /* 0x0000d024089b7981 */ /* 0x004e64000c1e1100 */
[----:B-1----:R-:W-:-:S05]  /*5860*/  PRMT R3, R155, 0x8880, RZ ;  /* 0x000088809b037816 */ /* 0x002fca00000000ff */
[----:B------:R-:W-:-:S07]  /*5870*/  IMAD R12, R3, R154, RZ ;  /* 0x0000009a030c7224 */ /* 0x000fce00078e02ff */
.L_x_239:
[----:B------:R-:W-:Y:S05]  /*5880*/  BSYNC B1 ;  /* 0x0000000000017941 */ /* 0x000fea0003800000 */
.L_x_238:
[----:B-1----:R-:W-:Y:S01]  /*5890*/  @!P5 IMAD R3, R128, R153, R12 ;  /* 0x000000998003d224 */ /* 0x002fe200078e020c */
[----:B------:R-:W-:Y:S04]  /*58a0*/  BSSY B1, `(.L_x_240) ;  /* 0x0000006000017945 */ /* 0x000fe80003800000 */
[----:B------:R1:W-:Y:S01]  /*58b0*/  @!P5 STG.E.U8 desc[UR36][R4.64+0xd0], R3 ;  /* 0x0000d0030400d986 */ /* 0x0003e2000c101124 */
[----:B------:R-:W-:Y:S05]  /*58c0*/  @P2 BRA `(.L_x_241) ;  /* 0x00000000000c2947 */ /* 0x000fea0003800000 */
[----:B--2---:R-:W1:Y:S02]  /*58d0*/  LDG.E.U8 R155, desc[UR36][R8.64+0xd1] ;  /* 0x0000d124089b7981 */ /* 0x004e64000c1e1100 */
[----:B-1----:R-:W-:-:S05]  /*58e0*/  PRMT R3, R155, 0x8880, RZ ;  /* 0x000088809b037816 */ /* 0x002fca00000000ff */
[----:B------:R-:W-:-:S07]  /*58f0*/  IMAD R12, R3, R154, RZ ;  /* 0x0000009a030c7224 */ /* 0x000fce00078e02ff */
.L_x_241:
[----:B------:R-:W-:Y:S05]  /*5900*/  BSYNC B1 ;  /* 0x0000000000017941 */ /* 0x000fea0003800000 */
.L_x_240:
        /* <DEDUP_REMOVED lines=11> */
.L_x_243:
[----:B------:R-:W-:Y:S05]  /*59c0*/  BSYNC B1 ;  /* 0x0000000000017941 */ /* 0x000fea0003800000 */
.L_x_242:
[----:B-1----:R-:W-:Y:S01]  /*59d0*/  @!P4 IMAD R3, R130, R153, R12 ;  /* 0x000000998203c224 */ /* 0x002fe200078e020c */
[----:B------:R-:W-:Y:S04]  /*59e0*/  BSSY B1, `(.L_x_244) ;  /* 0x0000006000017945 */ /* 0x000fe80003800000 */
[----:B------:R1:W-:Y:S01]  /*59f0*/  @!P4 STG.E.U8 desc[UR36][R6.64+0xd0], R3 ;  /* 0x0000d0030600c986 */ /* 0x0003e2000c101124 */
[----:B------:R-:W-:Y:S05]  /*5a00*/  @P3 BRA `(.L_x_245) ;  /* 0x00000000000c3947 */ /* 0x000fea0003800000 */
[----:B--2---:R-:W1:Y:S02]  /*5a10*/  LDG.E.U8 R155, desc[UR36][R10.64+0xd1] ;  /* 0x0000d1240a9b7981 */ /* 0x004e64000c1e1100 */
[----:B-1----:R-:W-:-:S05]  /*5a20*/  PRMT R3, R155, 0x8880, RZ ;  /* 0x000088809b037816 */ /* 0x002fca00000000ff */
[----:B------:R-:W-:-:S07]  /*5a30*/  IMAD R12, R3, R154, RZ ;  /* 0x0000009a030c7224 */ /* 0x000fce00078e02ff */
.L_x_245:
[----:B------:R-:W-:Y:S05]  /*5a40*/  BSYNC B1 ;  /* 0x0000000000017941 */ /* 0x000fea0003800000 */
.L_x_244:
[----:B------:R-:W-:Y:S01]  /*5a50*/  @!P3 IMAD R131, R131, R153, R12 ;  /* 0x000000998383b224 */ /* 0x000fe200078e020c */
[----:B------:R-:W-:Y:S04]  /*5a60*/  BSSY B1, `(.L_x_246) ;  /* 0x0000006000017945 */ /* 0x000fe80003800000 */
[----:B------:R0:W-:Y:S01]  /*5a70*/  @!P3 STG.E.U8 desc[UR36][R6.64+0xd1], R131 ;  /* 0x0000d1830600b986 */ /* 0x0001e2000c101124 */
[----:B------:R-:W-:Y:S05]  /*5a80*/  @P5 BRA `(.L_x_247) ;  /* 0x00000000000c5947 */ /* 0x000fea0003800000 */
[----:B--2---:R-:W1:Y:S02]  /*5a90*/  LDG.E.U8 R155, desc[UR36][R8.64+0xd8] ;  /* 0x0000d824089b7981 */ /* 0x004e64000c1e1100 */
[----:B-1----:R-:W-:-:S05]  /*5aa0*/  PRMT R3, R155, 0x8880, RZ ;  /* 0x000088809b037816 */ /* 0x002fca00000000ff */
[----:B------:R-:W-:-:S07]  /*5ab0*/  IMAD R12, R3, R154, RZ ;  /* 0x0000009a030c7224 */ /* 0x000fce00078e02ff */
.L_x_247:
[----:B------:R-:W-:Y:S05]  /*5ac0*/  BSYNC B1 ;  /* 0x0000000000017941 */ /* 0x000fea0003800000 */
.L_x_246:
[----:B-1----:R-:W-:Y:S01]  /*5ad0*/  @!P5 IMAD R3, R132, R153, R12 ;  /* 0x000000998403d224 */ /* 0x002fe200078e020c */
[----:B------:R-:W-:Y:S04]  /*5ae0*/  BSSY B1, `(.L_x_248) ;  /* 0x0000006000017945 */ /* 0x000fe80003800000 */
[----:B------:R1:W-:Y:S01]  /*5af0*/  @!P5 STG.E.U8 desc[UR36][R4.64+0xd8], R3 ;  /* 0x0000d8030400d986 */ /* 0x0003e2000c101124 */
[----:B------:R-:W-:Y:S05]  /*5b00*/  @P2 BRA `(.L_x_249) ;  /* 0x00000000000c2947 */ /* 0x000fea0003800000 */
[----:B--2---:R-:W1:Y:S02]  /*5b10*/  LDG.E.U8 R155, desc[UR36][R8.64+0xd9] ;  /* 0x0000d924089b7981 */ /* 0x004e64000c1e1100 */
[----:B-1----:R-:W-:-:S05]  /*5b20*/  PRMT R3, R155, 0x8880, RZ ;  /* 0x000088809b037816 */ /* 0x002fca00000000ff */
[----:B------:R-:W-:-:S07]  /*5b30*/  IMAD R12, R3, R154, RZ ;  /* 0x0000009a030c7224 */ /* 0x000fce00078e02ff */
.L_x_249:
[----:B------:R-:W-:Y:S05]  /*5b40*/  BSYNC B1 ;  /* 0x0000000000017941 */ /* 0x000fea0003800000 */
.L_x_248:
        /* <DEDUP_REMOVED lines=11> */
.L_x_251:
[----:B------:R-:W-:Y:S05]  /*5c00*/  BSYNC B1 ;  /* 0x0000000000017941 */ /* 0x000fea0003800000 */
.L_x_250:
[----:B-1----:R-:W-:Y:S01]  /*5c10*/  @!P4 IMAD R3, R134, R153, R12 ;  /* 0x000000998603c224 */ /* 0x002fe200078e020c */
[----:B------:R-:W-:Y:S04]  /*5c20*/  BSSY B1, `(.L_x_252) ;  /* 0x0000006000017945 */ /* 0x000fe80003800000 */
[----:B------:R1:W-:Y:S01]  /*5c30*/  @!P4 STG.E.U8 desc[UR36][R6.64+0xd8], R3 ;  /* 0x0000d8030600c986 */ /* 0x0003e2000c101124 */
[----:B------:R-:W-:Y:S05]  /*5c40*/  @P3 BRA `(.L_x_253) ;  /* 0x00000000000c3947 */ /* 0x000fea0003800000 */
[----:B--2---:R-:W1:Y:S02]  /*5c50*/  LDG.E.U8 R155, desc[UR36][R10.64+0xd9] ;  /* 0x0000d9240a9b7981 */ /* 0x004e64000c1e1100 */
[----:B-1----:R-:W-:-:S05]  /*5c60*/  PRMT R3, R155, 0x8880, RZ ;  /* 0x000088809b037816 */ /* 0x002fca00000000ff */
[----:B------:R-:W-:-:S07]  /*5c70*/  IMAD R12, R3, R154, RZ ;  /* 0x0000009a030c7224 */ /* 0x000fce00078e02ff */
.L_x_253:
[----:B------:R-:W-:Y:S05]  /*5c80*/  BSYNC B1 ;  /* 0x0000000000017941 */ /* 0x000fea0003800000 */
.L_x_252:
[----:B------:R-:W-:Y:S01]  /*5c90*/  @!P3 IMAD R135, R135, R153, R12 ;  /* 0x000000998787b224 */ /* 0x000fe200078e020c */
[----:B------:R-:W-:Y:S04]  /*5ca0*/  BSSY B1, `(.L_x_254) ;  /* 0x0000006000017945 */ /* 0x000fe80003800000 */
[----:B------:R0:W-:Y:S01]  /*5cb0*/  @!P3 STG.E.U8 desc[UR36][R6.64+0xd9], R135 ;  /* 0x0000d9870600b986 */ /* 0x0001e2000c101124 */
[----:B------:R-:W-:Y:S05]  /*5cc0*/  @P5 BRA `(.L_x_255) ;  /* 0x00000000000c5947 */ /* 0x000fea0003800000 */
[----:B--2---:R-:W1:Y:S02]  /*5cd0*/  LDG.E.U8 R155, desc[UR36][R8.64+0xe0] ;  /* 0x0000e024089b7981 */ /* 0x004e64000c1e1100 */
[----:B-1----:R-:W-:-:S05]  /*5ce0*/  PRMT R3, R155, 0x8880, RZ ;  /* 0x000088809b037816 */ /* 0x002fca00000000ff */
[----:B------:R-:W-:-:S07]  /*5cf0*/  IMAD R12, R3, R154, RZ ;  /* 0x0000009a030c7224 */ /* 0x000fce00078e02ff */
.L_x_255:
[----:B------:R-:W-:Y:S05]  /*5d00*/  BSYNC B1 ;  /* 0x0000000000017941 */ /* 0x000fea0003800000 */
.L_x_254:
[----:B-1----:R-:W-:Y:S01]  /*5d10*/  @!P5 IMAD R3, R136, R153, R12 ;  /* 0x000000998803d224 */ /* 0x002fe200078e020c */
[----:B------:R-:W-:Y:S04]  /*5d20*/  BSSY B1, `(.L_x_256) ;  /* 0x0000006000017945 */ /* 0x000fe80003800000 */
[----:B------:R1:W-:Y:S01]  /*5d30*/  @!P5 STG.E.U8 desc[UR36][R4.64+0xe0], R3 ;  /* 0x0000e0030400d986 */ /* 0x0003e2000c101124 */
[----:B------:R-:W-:Y:S05]  /*5d40*/  @P2 BRA `(.L_x_257) ;  /* 0x00000000000c2947 */ /* 0x000fea0003800000 */
[----:B--2---:R-:W1:Y:S02]  /*5d50*/  LDG.E.U8 R155, desc[UR36][R8.64+0xe1] ;  /* 0x0000e124089b7981 */ /* 0x004e64000c1e1100 */
[----:B-1----:R-:W-:-:S05]  /*5d60*/  PRMT R3, R155, 0x8880, RZ ;  /* 0x000088809b037816 */ /* 0x002fca00000000ff */
[----:B------:R-:W-:-:S07]  /*5d70*/  IMAD R12, R3, R154, RZ ;  /* 0x0000009a030c7224 */ /* 0x000fce00078e02ff */
.L_x_257:
[----:B------:R-:W-:Y:S05]  /*5d80*/  BSYNC B1 ;  /* 0x0000000000017941 */ /* 0x000fea0003800000 */
.L_x_256:
        /* <DEDUP_REMOVED lines=11> */
.L_x_259:
[----:B------:R-:W-:Y:S05]  /*5e40*/  BSYNC B1 ;  /* 0x0000000000017941 */ /* 0x000fea0003800000 */
.L_x_258:
[----:B-1----:R-:W-:Y:S01]  /*5e50*/  @!P4 IMAD R3, R138, R153, R12 ;  /* 0x000000998a03c224 */ /* 0x002fe200078e020c */
[----:B------:R-:W-:Y:S04]  /*5e60*/  BSSY B1, `(.L_x_260) ;  /* 0x0000006000017945 */ /* 0x000fe80003800000 */
[----:B------:R1:W-:Y:S01]  /*5e70*/  @!P4 STG.E.U8 desc[UR36][R6.64+0xe0], R3 ;  /* 0x0000e0030600c986 */ /* 0x0003e2000c101124 */
[----:B------:R-:W-:Y:S05]  /*5e80*/  @P3 BRA `(.L_x_261) ;  /* 0x00000000000c3947 */ /* 0x000fea0003800000 */
[----:B--2---:R-:W1:Y:S02]  /*5e90*/  LDG.E.U8 R155, desc[UR36][R10.64+0xe1] ;  /* 0x0000e1240a9b7981 */ /* 0x004e64000c1e1100 */
[----:B-1----:R-:W-:-:S05]  /*5ea0*/  PRMT R3, R155, 0x8880, RZ ;  /* 0x000088809b037816 */ /* 0x002fca00000000ff */
[----:B------:R-:W-:-:S07]  /*5eb0*/  IMAD R12, R3, R154, RZ ;  /* 0x0000009a030c7224 */ /* 0x000fce00078e02ff */
.L_x_261:
[----:B------:R-:W-:Y:S05]  /*5ec0*/  BSYNC B1 ;  /* 0x0000000000017941 */ /* 0x000fea0003800000 */
.L_x_260:
[----:B------:R-:W-:Y:S01]  /*5ed0*/  @!P3 IMAD R139, R139, R153, R12 ;  /* 0x000000998b8bb224 */ /* 0x000fe200078e020c */
[----:B------:R-:W-:Y:S04]  /*5ee0*/  BSSY B1, `(.L_x_262) ;  /* 0x0000006000017945 */ /* 0x000fe80003800000 */
[----:B------:R0:W-:Y:S01]  /*5ef0*/  @!P3 STG.E.U8 desc[UR36][R6.64+0xe1], R139 ;  /* 0x0000e18b0600b986 */ /* 0x0001e2000c101124 */
[----:B------:R-:W-:Y:S05]  /*5f00*/  @P5 BRA `(.L_x_263) ;  /* 0x00000000000c5947 */ /* 0x000fea0003800000 */
[----:B--2---:R-:W1:Y:S02]  /*5f10*/  LDG.E.U8 R155, desc[UR36][R8.64+0xe8] ;  /* 0x0000e824089b7981 */ /* 0x004e64000c1e1100 */
[----:B-1----:R-:W-:-:S05]  /*5f20*/  PRMT R3, R155, 0x8880, RZ ;  /* 0x000088809b037816 */ /* 0x002fca00000000ff */
[----:B------:R-:W-:-:S07]  /*5f30*/  IMAD R12, R3, R154, RZ ;  /* 0x0000009a030c7224 */ /* 0x000fce00078e02ff */
.L_x_263:
[----:B------:R-:W-:Y:S05]  /*5f40*/  BSYNC B1 ;  /* 0x0000000000017941 */ /* 0x000fea0003800000 */
.L_x_262:
[----:B-1----:R-:W-:Y:S01]  /*5f50*/  @!P5 IMAD R3, R140, R153, R12 ;  /* 0x000000998c03d224 */ /* 0x002fe200078e020c */
[----:B------:R-:W-:Y:S04]  /*5f60*/  BSSY B1, `(.L_x_264) ;  /* 0x0000006000017945 */ /* 0x000fe80003800000 */
[----:B------:R1:W-:Y:S01]  /*5f70*/  @!P5 STG.E.U8 desc[UR36][R4.64+0xe8], R3 ;  /* 0x0000e8030400d986 */ /* 0x0003e2000c101124 */
[----:B------:R-:W-:Y:S05]  /*5f80*/  @P2 BRA `(.L_x_265) ;  /* 0x00000000000c2947 */ /* 0x000fea0003800000 */
[----:B--2---:R-:W1:Y:S02]  /*5f90*/  LDG.E.U8 R155, desc[UR36][R8.64+0xe9] ;  /* 0x0000e924089b7981 */ /* 0x004e64000c1e1100 */
[----:B-1----:R-:W-:-:S05]  /*5fa0*/  PRMT R3, R155, 0x8880, RZ ;  /* 0x000088809b037816 */ /* 0x002fca00000000ff */
[----:B------:R-:W-:-:S07]  /*5fb0*/  IMAD R12, R3, R154, RZ ;  /* 0x0000009a030c7224 */ /* 0x000fce00078e02ff */
.L_x_265:
[----:B------:R-:W-:Y:S05]  /*5fc0*/  BSYNC B1 ;  /* 0x0000000000017941 */ /* 0x000fea0003800000 */
.L_x_264:
        /* <DEDUP_REMOVED lines=11> */
.L_x_267:
[----:B------:R-:W-:Y:S05]  /*6080*/  BSYNC B1 ;  /* 0x0000000000017941 */ /* 0x000fea0003800000 */
.L_x_266:
[----:B-1----:R-:W-:Y:S01]  /*6090*/  @!P4 IMAD R3, R142, R153, R12 ;  /* 0x000000998e03c224 */ /* 0x002fe200078e020c */
[----:B------:R-:W-:Y:S04]  /*60a0*/  BSSY B1, `(.L_x_268) ;  /* 0x0000006000017945 */ /* 0x000fe80003800000 */
[----:B------:R1:W-:Y:S01]  /*60b0*/  @!P4 STG.E.U8 desc[UR36][R6.64+0xe8], R3 ;  /* 0x0000e8030600c986 */ /* 0x0003e2000c101124 */
[----:B------:R-:W-:Y:S05]  /*60c0*/  @P3 BRA `(.L_x_269) ;  /* 0x00000000000c3947 */ /* 0x000fea0003800000 */
[----:B--2---:R-:W1:Y:S02]  /*60d0*/  LDG.E.U8 R155, desc[UR36][R10.64+0xe9] ;  /* 0x0000e9240a9b7981 */ /* 0x004e64000c1e1100 */
[----:B-1----:R-:W-:-:S05]  /*60e0*/  PRMT R3, R155, 0x8880, RZ ;  /* 0x000088809b037816 */ /* 0x002fca00000000ff */
[----:B------:R-:W-:-:S07]  /*60f0*/  IMAD R12, R3, R154, RZ ;  /* 0x0000009a030c7224 */ /* 0x000fce00078e02ff */
.L_x_269:
[----:B------:R-:W-:Y:S05]  /*6100*/  BSYNC B1 ;  /* 0x0000000000017941 */ /* 0x000fea0003800000 */
.L_x_268:
[----:B------:R-:W-:Y:S01]  /*6110*/  @!P3 IMAD R143, R143, R153, R12 ;  /* 0x000000998f8fb224 */ /* 0x000fe200078e020c */
[----:B------:R-:W-:Y:S04]  /*6120*/  BSSY B1, `(.L_x_270) ;  /* 0x0000006000017945 */ /* 0x000fe80003800000 */
[----:B------:R0:W-:Y:S01]  /*6130*/  @!P3 STG.E.U8 desc[UR36][R6.64+0xe9], R143 ;  /* 0x0000e98f0600b986 */ /* 0x0001e2000c101124 */
[----:B------:R-:W-:Y:S05]  /*6140*/  @P5 BRA `(.L_x_271) ;  /* 0x00000000000c5947 */ /* 0x000fea0003800000 */
[----:B--2---:R-:W1:Y:S02]  /*6150*/  LDG.E.U8 R155, desc[UR36][R8.64+0xf0] ;  /* 0x0000f024089b7981 */ /* 0x004e64000c1e1100 */
[----:B-1----:R-:W-:-:S05]  /*6160*/  PRMT R3, R155, 0x8880, RZ ;  /* 0x000088809b037816 */ /* 0x002fca00000000ff */
[----:B------:R-:W-:-:S07]  /*6170*/  IMAD R12, R3, R154, RZ ;  /* 0x0000009a030c7224 */ /* 0x000fce00078e02ff */
.L_x_271:
[----:B------:R-:W-:Y:S05]  /*6180*/  BSYNC B1 ;  /* 0x0000000000017941 */ /* 0x000fea0003800000 */
.L_x_270:
[----:B-1----:R-:W-:Y:S01]  /*6190*/  @!P5 IMAD R3, R144, R153, R12 ;  /* 0x000000999003d224 */ /* 0x002fe200078e020c */
[----:B------:R-:W-:Y:S04]  /*61a0*/  BSSY B1, `(.L_x_272) ;  /* 0x0000006000017945 */ /* 0x000fe80003800000 */
[----:B------:R1:W-:Y:S01]  /*61b0*/  @!P5 STG.E.U8 desc[UR36][R4.64+0xf0], R3 ;  /* 0x0000f0030400d986 */ /* 0x0003e2000c101124 */
[----:B------:R-:W-:Y:S05]  /*61c0*/  @P2 BRA `(.L_x_273) ;  /* 0x00000000000c2947 */ /* 0x000fea0003800000 */
[----:B--2---:R-:W1:Y:S02]  /*61d0*/  LDG.E.U8 R155, desc[UR36][R8.64+0xf1] ;  /* 0x0000f124089b7981 */ /* 0x004e64000c1e1100 */
[----:B-1----:R-:W-:-:S05]  /*61e0*/  PRMT R3, R155, 0x8880, RZ ;  /* 0x000088809b037816 */ /* 0x002fca00000000ff */
[----:B------:R-:W-:-:S07]  /*61f0*/  IMAD R12, R3, R154, RZ ;  /* 0x0000009a030c7224 */ /* 0x000fce00078e02ff */
.L_x_273:
[----:B------:R-:W-:Y:S05]  /*6200*/  BSYNC B1 ;  /* 0x0000000000017941 */ /* 0x000fea0003800000 */
.L_x_272:
[C---:B------:R-:W-:Y:S01]  /*6210*/  ISETP.LT.OR P4, PT, R0.reuse, 0xf1, !P0 ;  /* 0x000000f10000780c */ /* 0x040fe20004781670 */
[----:B------:R-:W-:Y:S01]  /*6220*/  @!P2 IMAD R145, R145, R153, R12 ;  /* 0x000000999191a224 */ /* 0x000fe200078e020c */
[----:B------:R-:W-:Y:S01]  /*6230*/  BSSY B1, `(.L_x_274) ;  /* 0x000000a000017945 */ /* 0x000fe20003800000 */
[C---:B------:R-:W-:Y:S02]  /*6240*/  ISETP.LT.OR P3, PT, R0.reuse, 0xf2, !P0 ;  /* 0x000000f20000780c */ /* 0x040fe40004761670 */
        /* <DEDUP_REMOVED lines=8> */
.L_x_275:
[----:B------:R-:W-:Y:S05]  /*62d0*/  BSYNC B1 ;  /* 0x0000000000017941 */ /* 0x000fea0003800000 */
.L_x_274:
[----:B-1----:R-:W-:Y:S01]  /*62e0*/  @!P4 IMAD R3, R146, R153, R12 ;  /* 0x000000999203c224 */ /* 0x002fe200078e020c */
[----:B------:R-:W-:Y:S04]  /*62f0*/  BSSY B1, `(.L_x_276) ;  /* 0x0000006000017945 */ /* 0x000fe80003800000 */
[----:B------:R1:W-:Y:S01]  /*6300*/  @!P4 STG.E.U8 desc[UR36][R6.64+0xf0], R3 ;  /* 0x0000f0030600c986 */ /* 0x0003e2000c101124 */
[----:B------:R-:W-:Y:S05]  /*6310*/  @P3 BRA `(.L_x_277) ;  /* 0x00000000000c3947 */ /* 0x000fea0003800000 */
[----:B--2---:R-:W1:Y:S02]  /*6320*/  LDG.E.U8 R155, desc[UR36][R10.64+0xf1] ;  /* 0x0000f1240a9b7981 */ /* 0x004e64000c1e1100 */
[----:B-1----:R-:W-:-:S05]  /*6330*/  PRMT R3, R155, 0x8880, RZ ;  /* 0x000088809b037816 */ /* 0x002fca00000000ff */
[----:B------:R-:W-:-:S07]  /*6340*/  IMAD R12, R3, R154, RZ ;  /* 0x0000009a030c7224 */ /* 0x000fce00078e02ff */
.L_x_277:
[----:B------:R-:W-:Y:S05]  /*6350*/  BSYNC B1 ;  /* 0x0000000000017941 */ /* 0x000fea0003800000 */
.L_x_276:
[----:B------:R-:W-:Y:S01]  /*6360*/  @!P3 IMAD R147, R147, R153, R12 ;  /* 0x000000999393b224 */ /* 0x000fe200078e020c */
[----:B------:R-:W-:Y:S04]  /*6370*/  BSSY B1, `(.L_x_278) ;  /* 0x0000006000017945 */ /* 0x000fe80003800000 */
[----:B------:R0:W-:Y:S01]  /*6380*/  @!P3 STG.E.U8 desc[UR36][R6.64+0xf1], R147 ;  /* 0x0000f1930600b986 */ /* 0x0001e2000c101124 */
[----:B------:R-:W-:Y:S05]  /*6390*/  @P2 BRA `(.L_x_279) ;  /* 0x00000000000c2947 */ /* 0x000fea0003800000 */
[----:B--2---:R-:W1:Y:S02]  /*63a0*/  LDG.E.U8 R155, desc[UR36][R8.64+0xf8] ;  /* 0x0000f824089b7981 */ /* 0x004e64000c1e1100 */
[----:B-1----:R-:W-:-:S05]  /*63b0*/  PRMT R3, R155, 0x8880, RZ ;  /* 0x000088809b037816 */ /* 0x002fca00000000ff */
[----:B------:R-:W-:-:S07]  /*63c0*/  IMAD R12, R3, R154, RZ ;  /* 0x0000009a030c7224 */ /* 0x000fce00078e02ff */
.L_x_279:
[----:B------:R-:W-:Y:S05]  /*63d0*/  BSYNC B1 ;  /* 0x0000000000017941 */ /* 0x000fea0003800000 */
.L_x_278:
[----:B-1----:R-:W-:Y:S01]  /*63e0*/  @!P2 IMAD R3, R148, R153, R12 ;  /* 0x000000999403a224 */ /* 0x002fe200078e020c */
[----:B------:R-:W-:Y:S04]  /*63f0*/  BSSY B1, `(.L_x_280) ;  /* 0x0000006000017945 */ /* 0x000fe80003800000 */
[----:B------:R1:W-:Y:S01]  /*6400*/  @!P2 STG.E.U8 desc[UR36][R4.64+0xf8], R3 ;  /* 0x0000f8030400a986 */ /* 0x0003e2000c101124 */
[----:B------:R-:W-:Y:S05]  /*6410*/  @P1 BRA `(.L_x_281) ;  /* 0x00000000000c1947 */ /* 0x000fea0003800000 */
[----:B--2---:R-:W1:Y:S02]  /*6420*/  LDG.E.U8 R155, desc[UR36][R8.64+0xf9] ;  /* 0x0000f924089b7981 */ /* 0x004e64000c1e1100 */
[----:B-1----:R-:W-:-:S05]  /*6430*/  PRMT R3, R155, 0x8880, RZ ;  /* 0x000088809b037816 */ /* 0x002fca00000000ff */
[----:B------:R-:W-:-:S07]  /*6440*/  IMAD R12, R3, R154, RZ ;  /* 0x0000009a030c7224 */ /* 0x000fce00078e02ff */
.L_x_281:
[----:B------:R-:W-:Y:S05]  /*6450*/  BSYNC B1 ;  /* 0x0000000000017941 */ /* 0x000fea0003800000 */
.L_x_280:
[----:B------:R-:W-:Y:S01]  /*6460*/  @!P1 IMAD R149, R149, R153, R12 ;  /* 0x0000009995959224 */ /* 0x000fe200078e020c */
[----:B------:R-:W-:Y:S04]  /*6470*/  BSSY B1, `(.L_x_282) ;  /* 0x0000006000017945 */ /* 0x000fe80003800000 */
[----:B------:R0:W-:Y:S01]  /*6480*/  @!P1 STG.E.U8 desc[UR36][R4.64+0xf9], R149 ;  /* 0x0000f99504009986 */ /* 0x0001e2000c101124 */
[----:B------:R-:W-:Y:S05]  /*6490*/  @P5 BRA `(.L_x_283) ;  /* 0x00000000000c5947 */ /* 0x000fea0003800000 */
[----:B--2---:R-:W1:Y:S02]  /*64a0*/  LDG.E.U8 R155, desc[UR36][R10.64+0xf8] ;  /* 0x0000f8240a9b7981 */ /* 0x004e64000c1e1100 */
[----:B-1----:R-:W-:-:S05]  /*64b0*/  PRMT R3, R155, 0x8880, RZ ;  /* 0x000088809b037816 */ /* 0x002fca00000000ff */
[----:B------:R-:W-:-:S07]  /*64c0*/  IMAD R12, R3, R154, RZ ;  /* 0x0000009a030c7224 */ /* 0x000fce00078e02ff */
.L_x_283:
[----:B------:R-:W-:Y:S05]  /*64d0*/  BSYNC B1 ;  /* 0x0000000000017941 */ /* 0x000fea0003800000 */
.L_x_282:
[----:B-1----:R-:W-:Y:S01]  /*64e0*/  @!P5 IMAD R3, R150, R153, R12 ;  /* 0x000000999603d224 */ /* 0x002fe200078e020c */
[----:B------:R-:W-:Y:S01]  /*64f0*/  ISETP.LT.OR P0, PT, R0, 0xfa, !P0 ;  /* 0x000000fa0000780c */ /* 0x000fe20004701670 */
[----:B------:R-:W-:Y:S03]  /*6500*/  BSSY B1, `(.L_x_284) ;  /* 0x0000006000017945 */ /* 0x000fe60003800000 */
[----:B------:R1:W-:Y:S09]  /*6510*/  @!P5 STG.E.U8 desc[UR36][R6.64+0xf8], R3 ;  /* 0x0000f8030600d986 */ /* 0x0003f2000c101124 */
[----:B------:R-:W-:Y:S05]  /*6520*/  @P0 BRA `(.L_x_285) ;  /* 0x00000000000c0947 */ /* 0x000fea0003800000 */
[----:B--2---:R-:W1:Y:S02]  /*6530*/  LDG.E.U8 R155, desc[UR36][R10.64+0xf9] ;  /* 0x0000f9240a9b7981 */ /* 0x004e64000c1e1100 */
[----:B-1----:R-:W-:-:S05]  /*6540*/  PRMT R3, R155, 0x8880, RZ ;  /* 0x000088809b037816 */ /* 0x002fca00000000ff */
[----:B------:R-:W-:-:S07]  /*6550*/  IMAD R12, R3, R154, RZ ;  /* 0x0000009a030c7224 */ /* 0x000fce00078e02ff */
.L_x_285:
[----:B------:R-:W-:Y:S05]  /*6560*/  BSYNC B1 ;  /* 0x0000000000017941 */ /* 0x000fea0003800000 */
.L_x_284:
[----:B------:R-:W-:Y:S01]  /*6570*/  IMAD R151, R151, R153, R12 ;  /* 0x0000009997977224 */ /* 0x000fe200078e020c */
[----:B------:R-:W-:Y:S06]  /*6580*/  @P0 BRA `(.L_x_286) ;  /* 0x0000001800100947 */ /* 0x000fec0003800000 */
[----:B------:R0:W-:Y:S01]  /*6590*/  STG.E.U8 desc[UR36][R6.64+0xf9], R151 ;  /* 0x0000f99706007986 */ /* 0x0001e2000c101124 */
[----:B------:R-:W-:Y:S05]  /*65a0*/  BRA `(.L_x_286) ;  /* 0x0000001800087947 */ /* 0x000fea0003800000 */
.L_x_29:
[C---:B------:R-:W-:Y:S02]  /*65b0*/  ISETP.GE.AND P1, PT, R160.reuse, 0x1, PT ;  /* 0x00000001a000780c */ /* 0x040fe40003f26270 */
[----:B------:R-:W-:Y:S02]  /*65c0*/  ISETP.GE.AND P0, PT, R160, 0x9, PT ;  /* 0x00000009a000780c */ /* 0x000fe40003f06270 */
[C---:B------:R-:W-:Y:S02]  /*65d0*/  ISETP.LT.OR P4, PT, R0.reuse, 0x1, !P1 ;  /* 0x000000010000780c */ /* 0x040fe40004f81670 */
[C---:B------:R-:W-:Y:S02]  /*65e0*/  ISETP.LT.OR P3, PT, R0.reuse, 0x2, !P1 ;  /* 0x000000020000780c */ /* 0x040fe40004f61670 */
[C---:B------:R-:W-:Y:S02]  /*65f0*/  ISETP.LT.OR P2, PT, R0.reuse, 0x1, !P0 ;  /* 0x000000010000780c */ /* 0x040fe40004741670 */
[----:B------:R-:W-:-:S07]  /*6600*/  ISETP.LT.OR P5, PT, R0, 0x2, !P0 ;  /* 0x000000020000780c */ /* 0x000fce00047a1670 */
[-C--:B------:R-:W-:Y:S02]  /*6610*/  @!P4 IMAD R3, R24, R153.reuse, RZ ;  /* 0x000000991803c224 */ /* 0x080fe400078e02ff */
[-C--:B------:R-:W-:Y:S02]  /*6620*/  @!P3 IMAD R25, R25, R153.reuse, RZ ;  /* 0x000000991919b224 */ /* 0x080fe400078e02ff */
[-C--:B------:R-:W-:Y:S01]  /*6630*/  @!P2 IMAD R9, R26, R153.reuse, RZ ;  /* 0x000000991a09a224 */ /* 0x080fe200078e02ff */
[----:B------:R0:W-:Y:S01]  /*6640*/  @!P4 STG.E.U8 desc[UR36][R4.64], R3 ;  /* 0x000000030400c986 */ /* 0x0001e2000c101124 */
[C---:B------:R-:W-:Y:S01]  /*6650*/  ISETP.LT.OR P4, PT, R0.reuse, 0x9, !P1 ;  /* 0x000000090000780c */ /* 0x040fe20004f81670 */
[----:B------:R-:W-:Y:S02]  /*6660*/  @!P5 IMAD R27, R27, R153, RZ ;  /* 0x000000991b1bd224 */ /* 0x000fe400078e02ff */
[----:B------:R-:W-:Y:S01]  /*6670*/  @!P3 STG.E.U8 desc[UR36][R4.64+0x1], R25 ;  /* 0x000001190400b986 */ /* 0x000fe2000c101124 */
[----:B------:R-:W-:-:S03]  /*6680*/  ISETP.LT.OR P3, PT, R0, 0xa, !P1 ;  /* 0x0000000a0000780c */ /* 0x000fc60004f61670 */
[----:B------:R1:W-:Y:S01]  /*6690*/  @!P2 STG.E.U8 desc[UR36][R6.64], R9 ;  /* 0x000000090600a986 */ /* 0x0003e2000c101124 */
[----:B------:R-:W-:-:S03]  /*66a0*/  ISETP.LT.OR P2, PT, R0, 0x9, !P0 ;  /* 0x000000090000780c */ /* 0x000fc60004741670 */
[----:B------:R-:W-:Y:S01]  /*66b0*/  @!P5 STG.E.U8 desc[UR36][R6.64+0x1], R27 ;  /* 0x0000011b0600d986 */ /* 0x000fe2000c101124 */
[----:B------:R-:W-:Y:S01]  /*66c0*/  ISETP.LT.OR P5, PT, R0, 0xa, !P0 ;  /* 0x0000000a0000780c */ /* 0x000fe200047a1670 */
[----:B------:R-:W-:-:S04]  /*66d0*/  @!P4 IMAD R11, R28, R153, RZ ;  /* 0x000000991c0bc224 */ /* 0x000fc800078e02ff */
[-C--:B------:R-:W-:Y:S01]  /*66e0*/  @!P3 IMAD R29, R29, R153.reuse, RZ ;  /* 0x000000991d1db224 */ /* 0x080fe200078e02ff */
[----:B------:R-:W-:Y:S01]  /*66f0*/  @!P4 STG.E.U8 desc[UR36][R4.64+0x8], R11 ;  /* 0x0000080b0400c986 */ /* 0x000fe2000c101124 */
[----:B------:R-:W-:Y:S02]  /*6700*/  ISETP.LT.OR P4, PT, R0, 0x11, !P1 ;  /* 0x000000110000780c */ /* 0x000fe40004f81670 */
[-C--:B0-----:R-:W-:Y:S01]  /*6710*/  @!P2 IMAD R3, R30, R153.reuse, RZ ;  /* 0x000000991e03a224 */ /* 0x081fe200078e02ff */
[----:B------:R-:W-:Y:S01]  /*6720*/  @!P3 STG.E.U8 desc[UR36][R4.64+0x9], R29 ;  /* 0x0000091d0400b986 */ /* 0x000fe2000c101124 */
[C---:B------:R-:W-:Y:S02]  /*6730*/  ISETP.LT.OR P3, PT, R0.reuse, 0x12, !P1 ;  /* 0x000000120000780c */ /* 0x040fe40004f61670 */
[----:B------:R-:W-:Y:S01]  /*6740*/  @!P5 IMAD R31, R31, R153, RZ ;  /* 0x000000991f1fd224 */ /* 0x000fe200078e02ff */
[----:B------:R0:W-:Y:S01]  /*6750*/  @!P2 STG.E.U8 desc[UR36][R6.64+0x8], R3 ;  /* 0x000008030600a986 */ /* 0x0001e2000c101124 */
[----:B------:R-:W-:-:S03]  /*6760*/  ISETP.LT.OR P2, PT, R0, 0x11, !P0 ;  /* 0x000000110000780c */ /* 0x000fc60004741670 */
[----:B------:R-:W-:Y:S01]  /*6770*/  @!P5 STG.E.U8 desc[UR36][R6.64+0x9], R31 ;  /* 0x0000091f0600d986 */ /* 0x000fe2000c101124 */
[----:B------:R-:W-:Y:S01]  /*6780*/  ISETP.LT.OR P5, PT, R0, 0x12, !P0 ;  /* 0x000000120000780c */ /* 0x000fe200047a1670 */
[----:B-1----:R-:W-:-:S04]  /*6790*/  @!P4 IMAD R9, R32, R153, RZ ;  /* 0x000000992009c224 */ /* 0x002fc800078e02ff */
        /* <DEDUP_REMOVED lines=301> */
[----:B------:R1:W-:Y:S01]  /*7a70*/  @!P4 STG.E.U8 desc[UR36][R4.64+0xd8], R11 ;  /* 0x0000d80b0400c986 */ /* 0x0003e2000c101124 */
        /* <DEDUP_REMOVED lines=13> */
[-C--:B-1----:R-:W-:Y:S01]  /*7b50*/  @!P2 IMAD R11, R138, R153.reuse, RZ ;  /* 0x000000998a0ba224 */ /* 0x082fe200078e02ff */
[----:B------:R-:W-:Y:S01]  /*7b60*/  @!P3 STG.E.U8 desc[UR36][R4.64+0xe1], R137 ;  /* 0x0000e1890400b986 */ /* 0x000fe2000c101124 */
[C---:B------:R-:W-:Y:S02]  /*7b70*/  ISETP.LT.OR P3, PT, R0.reuse, 0xea, !P1 ;  /* 0x000000ea0000780c */ /* 0x040fe40004f61670 */
[----:B------:R-:W-:Y:S01]  /*7b80*/  @!P5 IMAD R139, R139, R153, RZ ;  /* 0x000000998b8bd224 */ /* 0x000fe200078e02ff */
[----:B------:R1:W-:Y:S01]  /*7b90*/  @!P2 STG.E.U8 desc[UR36][R6.64+0xe0], R11 ;  /* 0x0000e00b0600a986 */ /* 0x0003e2000c101124 */
[----:B------:R-:W-:-:S03]  /*7ba0*/  ISETP.LT.OR P2, PT, R0, 0xe9, !P0 ;  /* 0x000000e90000780c */ /* 0x000fc60004741670 */
[----:B------:R-:W-:Y:S01]  /*7bb0*/  @!P5 STG.E.U8 desc[UR36][R6.64+0xe1], R139 ;  /* 0x0000e18b0600d986 */ /* 0x000fe2000c101124 */
[----:B------:R-:W-:Y:S01]  /*7bc0*/  ISETP.LT.OR P5, PT, R0, 0xea, !P0 ;  /* 0x000000ea0000780c */ /* 0x000fe200047a1670 */
[----:B0-----:R-:W-:-:S04]  /*7bd0*/  @!P4 IMAD R3, R140, R153, RZ ;  /* 0x000000998c03c224 */ /* 0x001fc800078e02ff */
[-C--:B------:R-:W-:Y:S01]  /*7be0*/  @!P3 IMAD R141, R141, R153.reuse, RZ ;  /* 0x000000998d8db224 */ /* 0x080fe200078e02ff */
[----:B------:R0:W-:Y:S01]  /*7bf0*/  @!P4 STG.E.U8 desc[UR36][R4.64+0xe8], R3 ;  /* 0x0000e8030400c986 */ /* 0x0001e2000c101124 */
[----:B------:R-:W-:Y:S02]  /*7c00*/  ISETP.LT.OR P4, PT, R0, 0xf2, !P1 ;  /* 0x000000f20000780c */ /* 0x000fe40004f81670 */
[-C--:B---3--:R-:W-:Y:S01]  /*7c10*/  @!P2 IMAD R9, R142, R153.reuse, RZ ;  /* 0x000000998e09a224 */ /* 0x088fe200078e02ff */
[----:B------:R-:W-:Y:S01]  /*7c20*/  @!P3 STG.E.U8 desc[UR36][R4.64+0xe9], R141 ;  /* 0x0000e98d0400b986 */ /* 0x000fe2000c101124 */
[C---:B------:R-:W-:Y:S02]  /*7c30*/  ISETP.LT.OR P3, PT, R0.reuse, 0xf1, !P1 ;  /* 0x000000f10000780c */ /* 0x040fe40004f61670 */
[----:B------:R-:W-:Y:S01]  /*7c40*/  @!P5 IMAD R143, R143, R153, RZ ;  /* 0x000000998f8fd224 */ /* 0x000fe200078e02ff */
[----:B------:R-:W-:Y:S01]  /*7c50*/  @!P2 STG.E.U8 desc[UR36][R6.64+0xe8], R9 ;  /* 0x0000e8090600a986 */ /* 0x000fe2000c101124 */
[----:B------:R-:W-:-:S03]  /*7c60*/  ISETP.LT.OR P2, PT, R0, 0xf1, !P0 ;  /* 0x000000f10000780c */ /* 0x000fc60004741670 */
[----:B------:R-:W-:Y:S01]  /*7c70*/  @!P5 STG.E.U8 desc[UR36][R6.64+0xe9], R143 ;  /* 0x0000e98f0600d986 */ /* 0x000fe2000c101124 */
[----:B------:R-:W-:Y:S01]  /*7c80*/  ISETP.LT.OR P5, PT, R0, 0xf9, !P0 ;  /* 0x000000f90000780c */ /* 0x000fe200047a1670 */
[----:B------:R-:W-:-:S04]  /*7c90*/  @!P4 IMAD R145, R145, R153, RZ ;  /* 0x000000999191c224 */ /* 0x000fc800078e02ff */
[-C--:B-1----:R-:W-:Y:S01]  /*7ca0*/  @!P3 IMAD R11, R144, R153.reuse, RZ ;  /* 0x00000099900bb224 */ /* 0x082fe200078e02ff */
[----:B------:R-:W-:Y:S01]  /*7cb0*/  @!P4 STG.E.U8 desc[UR36][R4.64+0xf1], R145 ;  /* 0x0000f1910400c986 */ /* 0x000fe2000c101124 */
[C---:B------:R-:W-:Y:S02]  /*7cc0*/  ISETP.LT.OR P4, PT, R0.reuse, 0xf2, !P0 ;  /* 0x000000f20000780c */ /* 0x040fe40004781670 */
[C---:B------:R-:W-:Y:S01]  /*7cd0*/  ISETP.LT.OR P0, PT, R0.reuse, 0xfa, !P0 ;  /* 0x000000fa0000780c */ /* 0x040fe20004701670 */
[----:B------:R1:W-:Y:S01]  /*7ce0*/  @!P3 STG.E.U8 desc[UR36][R4.64+0xf0], R11 ;  /* 0x0000f00b0400b986 */ /* 0x0003e2000c101124 */
[----:B------:R-:W-:Y:S01]  /*7cf0*/  ISETP.LT.OR P3, PT, R0, 0xf9, !P1 ;  /* 0x000000f90000780c */ /* 0x000fe20004f61670 */
[----:B0-----:R-:W-:Y:S01]  /*7d00*/  @!P2 IMAD R3, R146, R153, RZ ;  /* 0x000000999203a224 */ /* 0x001fe200078e02ff */
[----:B------:R-:W-:-:S04]  /*7d10*/  ISETP.LT.OR P1, PT, R0, 0xfa, !P1 ;  /* 0x000000fa0000780c */ /* 0x000fc80004f21670 */
[----:B------:R0:W-:Y:S03]  /*7d20*/  @!P2 STG.E.U8 desc[UR36][R6.64+0xf0], R3 ;  /* 0x0000f0030600a986 */ /* 0x0001e6000c101124 */
[-C--:B------:R-:W-:Y:S02]  /*7d30*/  @!P4 IMAD R147, R147, R153.reuse, RZ ;  /* 0x000000999393c224 */ /* 0x080fe400078e02ff */
[-C--:B-1----:R-:W-:Y:S02]  /*7d40*/  @!P5 IMAD R11, R150, R153.reuse, RZ ;  /* 0x00000099960bd224 */ /* 0x082fe400078e02ff */
[-C--:B------:R-:W-:Y:S01]  /*7d50*/  @!P3 IMAD R9, R148, R153.reuse, RZ ;  /* 0x000000999409b224 */ /* 0x080fe200078e02ff */
[----:B------:R0:W-:Y:S01]  /*7d60*/  @!P4 STG.E.U8 desc[UR36][R6.64+0xf1], R147 ;  /* 0x0000f1930600c986 */ /* 0x0001e2000c101124 */
[-C--:B------:R-:W-:Y:S02]  /*7d70*/  @!P1 IMAD R149, R149, R153.reuse, RZ ;  /* 0x0000009995959224 */ /* 0x080fe400078e02ff */
[----:B------:R-:W-:Y:S01]  /*7d80*/  @!P0 IMAD R151, R151, R153, RZ ;  /* 0x0000009997978224 */ /* 0x000fe200078e02ff */
[----:B------:R0:W-:Y:S04]  /*7d90*/  @!P3 STG.E.U8 desc[UR36][R4.64+0xf8], R9 ;  /* 0x0000f8090400b986 */ /* 0x0001e8000c101124 */
[----:B------:R0:W-:Y:S04]  /*7da0*/  @!P1 STG.E.U8 desc[UR36][R4.64+0xf9], R149 ;  /* 0x0000f99504009986 */ /* 0x0001e8000c101124 */
[----:B------:R0:W-:Y:S04]  /*7db0*/  @!P5 STG.E.U8 desc[UR36][R6.64+0xf8], R11 ;  /* 0x0000f80b0600d986 */ /* 0x0001e8000c101124 */
[----:B------:R0:W-:Y:S02]  /*7dc0*/  @!P0 STG.E.U8 desc[UR36][R6.64+0xf9], R151 ;  /* 0x0000f99706008986 */ /* 0x0001e4000c101124 */
.L_x_286:
[----:B------:R-:W-:Y:S05]  /*7dd0*/  BSYNC B0 ;  /* 0x0000000000007941 */ /* 0x000fea0003800000 */
.L_x_28:
[----:B------:R-:W-:Y:S01]  /*7de0*/  ULDC UR4, c[0x0][0xc] ;  /* 0x0000030000047ab9 */ /* 0x000fe20000000800 */
[----:B------:R-:W-:Y:S01]  /*7df0*/  ULDC UR5, c[0x0][0x10] ;  /* 0x0000040000057ab9 */ /* 0x000fe20000000800 */
[----:B01----:R-:W0:Y:S01]  /*7e00*/  LDC R3, c[0x0][0x14] ;  /* 0x00000500ff037b82 */ /* 0x003e220000000800 */
[----:B------:R-:W-:Y:S01]  /*7e10*/  UIMAD.WIDE.U32 UR4, UR4, UR5, URZ ;  /* 0x00000005040472a5 */ /* 0x000fe2000f8e003f */
[----:B------:R-:W-:Y:S01]  /*7e20*/  PRMT R0, RZ, 0x7610, R0 ;  /* 0x00007610ff007816 */ /* 0x000fe20000000000 */
[----:B------:R-:W-:Y:S02]  /*7e30*/  IMAD.MOV.U32 R23, RZ, RZ, -0x1 ;  /* 0xffffffffff177424 */ /* 0x000fe400078e00ff */
[----:B------:R-:W-:Y:S02]  /*7e40*/  IMAD.MOV.U32 R22, RZ, RZ, -0x1 ;  /* 0xffffffffff167424 */ /* 0x000fe400078e00ff */
[----:B0-----:R-:W-:-:S04]  /*7e50*/  IMAD.WIDE.U32 R16, R3, UR4, R16 ;  /* 0x0000000403107c25 */ /* 0x001fc8000f8e0010 */
[----:B------:R-:W-:Y:S01]  /*7e60*/  IMAD R3, R3, UR5, RZ ;  /* 0x0000000503037c24 */ /* 0x000fe2000f8e02ff */
[----:B------:R-:W-:Y:S02]  /*7e70*/  ULDC.64 UR4, c[0x0][0x650] ;  /* 0x0001940000047ab9 */ /* 0x000fe40000000a00 */
[----:B------:R-:W-:Y:S01]  /*7e80*/  ISETP.GE.U32.AND P0, PT, R16, UR4, PT ;  /* 0x0000000410007c0c */ /* 0x000fe2000bf06070 */
[----:B------:R-:W-:-:S05]  /*7e90*/  IMAD.IADD R17, R17, 0x1, R3 ;  /* 0x0000000111117824 */ /* 0x000fca00078e0203 */
[----:B------:R-:W-:-:S13]  /*7ea0*/  ISETP.GE.U32.AND.EX P0, PT, R17, UR5, PT, P0 ;  /* 0x0000000511007c0c */ /* 0x000fda000bf06100 */
[----:B------:R-:W-:Y:S05]  /*7eb0*/  @P0 BRA `(.L_x_287) ;  /* 0x0000000400640947 */ /* 0x000fea0003800000 */
[----:B------:R-:W0:Y:S01]  /*7ec0*/  S2R R12, SR_CTAID.X ;  /* 0x00000000000c7919 */ /* 0x000e220000002500 */
[----:B------:R-:W1:Y:S01]  /*7ed0*/  LDC.64 R10, c[0x0][0x628] ;  /* 0x00018a00ff0a7b82 */ /* 0x000e620000000a00 */
[----:B------:R-:W-:Y:S01]  /*7ee0*/  ULDC UR4, c[0x0][0x150] ;  /* 0x0000540000047ab9 */ /* 0x000fe20000000800 */
[----:B------:R-:W-:Y:S01]  /*7ef0*/  IMAD.MOV.U32 R8, RZ, RZ, R16 ;  /* 0x000000ffff087224 */ /* 0x000fe200078e0010 */
[----:B------:R-:W0:Y:S01]  /*7f00*/  S2R R23, SR_CTAID.Y ;  /* 0x0000000000177919 */ /* 0x000e220000002600 */
[----:B------:R-:W-:-:S04]  /*7f10*/  IMAD.MOV.U32 R9, RZ, RZ, R17 ;  /* 0x000000ffff097224 */ /* 0x000fc800078e0011 */
[----:B------:R-:W2:Y:S08]  /*7f20*/  LDC R21, c[0x0][0x144] ;  /* 0x00005100ff157b82 */ /* 0x000eb00000000800 */
[----:B------:R-:W2:Y:S08]  /*7f30*/  LDC R0, c[0x0][0x630] ;  /* 0x00018c00ff007b82 */ /* 0x000eb00000000800 */
[----:B------:R-:W2:Y:S01]  /*7f40*/  LDC.64 R14, c[0x0][0x620] ;  /* 0x00018800ff0e7b82 */ /* 0x000ea20000000a00 */
[----:B-1----:R-:W-:-:S04]  /*7f50*/  ISETP.NE.U32.AND P0, PT, R10, RZ, PT ;  /* 0x000000ff0a00720c */ /* 0x002fc80003f05070 */
[----:B------:R-:W-:Y:S02]  /*7f60*/  ISETP.NE.AND.EX P0, PT, R11, RZ, PT, P0 ;  /* 0x000000ff0b00720c */ /* 0x000fe40003f05300 */
[----:B0-----:R-:W-:-:S05]  /*7f70*/  I2FP.F32.U32 R3, R12 ;  /* 0x0000000c00037245 */ /* 0x001fca0000201000 */
[----:B------:R-:W-:-:S04]  /*7f80*/  FMUL R3, R3, UR4 ;  /* 0x0000000403037c20 */ /* 0x000fc80008400000 */
[----:B------:R0:W1:Y:S02]  /*7f90*/  F2I.U32.TRUNC.NTZ R20, R3 ;  /* 0x0000000300147305 */ /* 0x000064000020f000 */
[----:B------:R-:W-:Y:S05]  /*7fa0*/  @!P0 BRA `(.L_x_288) ;  /* 0x0000000000288947 */ /* 0x000fea0003800000 */
[----:B0-----:R-:W0:Y:S02]  /*7fb0*/  LDC R3, c[0x0][0x634] ;  /* 0x00018d00ff037b82 */ /* 0x001e240000000800 */
[----:B0-----:R-:W-:-:S05]  /*7fc0*/  IADD3 R3, P0, R16, R3, RZ ;  /* 0x0000000310037210 */ /* 0x001fca0007f1e0ff */
[----:B------:R-:W-:-:S04]  /*7fd0*/  IMAD.X R13, RZ, RZ, R17, P0 ;  /* 0x000000ffff0d7224 */ /* 0x000fc800000e0611 */
[----:B---3--:R-:W-:-:S04]  /*7fe0*/  IMAD.WIDE.U32 R4, R13, R10, RZ ;  /* 0x0000000a0d047225 */ /* 0x008fc800078e00ff */
[----:B----4-:R-:W-:-:S04]  /*7ff0*/  IMAD.WIDE.U32 R6, P0, R3, R11, R4 ;  /* 0x0000000b03067225 */ /* 0x010fc80007800004 */
[----:B------:R-:W-:-:S04]  /*8000*/  IMAD.WIDE.U32 R4, R3, R10, RZ ;  /* 0x0000000a03047225 */ /* 0x000fc800078e00ff */
[----:B------:R-:W-:Y:S01]  /*8010*/  IMAD.X R9, RZ, RZ, RZ, P0 ;  /* 0x000000ffff097224 */ /* 0x000fe200000e06ff */
[----:B------:R-:W-:Y:S01]  /*8020*/  IADD3 RZ, P0, R5, R6, RZ ;  /* 0x0000000605ff7210 */ /* 0x000fe20007f1e0ff */
[----:B------:R-:W-:-:S04]  /*8030*/  IMAD.MOV.U32 R8, RZ, RZ, R7 ;  /* 0x000000ffff087224 */ /* 0x000fc800078e0007 */
[----:B------:R-:W-:-:S08]  /*8040*/  IMAD.WIDE.U32.X R8, R13, R11, R8, P0 ;  /* 0x0000000b0d087225 */ /* 0x000fd000000e0408 */
.L_x_288:
[----:B----4-:R-:W4:Y:S01]  /*8050*/  LDC.64 R26, c[0x0][0x640] ;  /* 0x00019000ff1a7b82 */ /* 0x010f220000000a00 */
[-CC-:B--2---:R-:W-:Y:S01]  /*8060*/  SHF.R.U64 R22, R8, R0.reuse, R9.reuse ;  /* 0x0000000008167219 */ /* 0x184fe20000001209 */
[----:B-1----:R-:W-:Y:S01]  /*8070*/  IMAD.MOV R20, RZ, RZ, -R20 ;  /* 0x000000ffff147224 */ /* 0x002fe200078e0a14 */
[----:B------:R-:W-:Y:S01]  /*8080*/  SHF.R.U32.HI R0, RZ, R0, R9 ;  /* 0x00000000ff007219 */ /* 0x000fe20000011609 */
[----:B------:R-:W-:Y:S01]  /*8090*/  ULDC UR4, c[0x0][0x154] ;  /* 0x0000550000047ab9 */ /* 0x000fe20000000800 */
[----:B0-----:R-:W-:Y:S01]  /*80a0*/  IADD3 R3, P0, RZ, -R22, RZ ;  /* 0x80000016ff037210 */ /* 0x001fe20007f1e0ff */
[----:B------:R-:W-:Y:S02]  /*80b0*/  IMAD R21, R21, R20, R12 ;  /* 0x0000001415157224 */ /* 0x000fe400078e020c */
[----:B------:R-:W0:Y:S01]  /*80c0*/  LDC R6, c[0x0][0x618] ;  /* 0x00018600ff067b82 */ /* 0x000e220000000800 */
[----:B------:R-:W-:Y:S02]  /*80d0*/  IMAD.MOV.U32 R7, RZ, RZ, 0x1 ;  /* 0x00000001ff077424 */ /* 0x000fe400078e00ff */
[----:B---3--:R-:W-:-:S04]  /*80e0*/  IMAD.X R5, RZ, RZ, ~R0, P0 ;  /* 0x000000ffff057224 */ /* 0x008fc800000e0e00 */
[-C--:B------:R-:W-:Y:S01]  /*80f0*/  IMAD R0, R5, R14.reuse, RZ ;  /* 0x0000000e05007224 */ /* 0x080fe200078e02ff */
[----:B------:R-:W1:Y:S01]  /*8100*/  LDC R8, c[0x0][0x608] ;  /* 0x00018200ff087b82 */ /* 0x000e620000000800 */
[----:B------:R-:W-:-:S04]  /*8110*/  IMAD.WIDE.U32 R4, R3, R14, R16 ;  /* 0x0000000e03047225 */ /* 0x000fc800078e0010 */
[----:B------:R-:W-:Y:S01]  /*8120*/  IMAD R3, R3, R15, R0 ;  /* 0x0000000f03037224 */ /* 0x000fe200078e0200 */
[----:B------:R-:W-:Y:S02]  /*8130*/  I2FP.F32.U32 R0, R23 ;  /* 0x0000001700007245 */ /* 0x000fe40000201000 */
[----:B------:R-:W2:Y:S01]  /*8140*/  LDC R24, c[0x0][0x658] ;  /* 0x00019600ff187b82 */ /* 0x000ea20000000800 */
[----:B------:R-:W-:Y:S01]  /*8150*/  IMAD.IADD R3, R5, 0x1, R3 ;  /* 0x0000000105037824 */ /* 0x000fe200078e0203 */
[----:B----4-:R-:W-:Y:S01]  /*8160*/  ISETP.NE.U32.AND P0, PT, R26, RZ, PT ;  /* 0x000000ff1a00720c */ /* 0x010fe20003f05070 */
[----:B------:R-:W-:Y:S01]  /*8170*/  FMUL R0, R0, UR4 ;  /* 0x0000000400007c20 */ /* 0x000fe20008400000 */
[----:B------:R-:W-:Y:S02]  /*8180*/  IMAD.MOV.U32 R5, RZ, RZ, -0x1 ;  /* 0xffffffffff057424 */ /* 0x000fe400078e00ff */
[----:B------:R-:W-:Y:S01]  /*8190*/  ISETP.NE.AND.EX P0, PT, R27, RZ, PT, P0 ;  /* 0x000000ff1b00720c */ /* 0x000fe20003f05300 */
[----:B------:R3:W4:Y:S01]  /*81a0*/  F2I.U32.TRUNC.NTZ R13, R0 ;  /* 0x00000000000d7305 */ /* 0x000722000020f000 */
[----:B------:R-:W3:Y:S01]  /*81b0*/  LDC R20, c[0x0][0x148] ;  /* 0x00005200ff147b82 */ /* 0x000ee20000000800 */
[----:B0-----:R-:W-:-:S02]  /*81c0*/  SHF.R.U64 R12, R4, R6, R3 ;  /* 0x00000006040c7219 */ /* 0x001fc40000001203 */
[----:B------:R-:W-:-:S05]  /*81d0*/  SHF.R.U32.HI R3, RZ, R6, R3 ;  /* 0x00000006ff037219 */ /* 0x000fca0000011603 */
[----:B------:R-:W0:Y:S01]  /*81e0*/  LDC R15, c[0x0][0x600] ;  /* 0x00018000ff0f7b82 */ /* 0x000e220000000800 */
[-CC-:B-1----:R-:W-:Y:S02]  /*81f0*/  SHF.R.U64 R10, R12, R8.reuse, R3.reuse ;  /* 0x000000080c0a7219 */ /* 0x182fe40000001203 */
[----:B------:R-:W-:-:S05]  /*8200*/  SHF.R.U32.HI R3, RZ, R8, R3 ;  /* 0x00000008ff037219 */ /* 0x000fca0000011603 */
[----:B------:R-:W1:Y:S01]  /*8210*/  LDC R28, c[0x0][0x648] ;  /* 0x00019200ff1c7b82 */ /* 0x000e620000000800 */
[-C--:B--2---:R-:W-:Y:S02]  /*8220*/  SHF.L.U32 R4, R5, R24.reuse, RZ ;  /* 0x0000001805047219 */ /* 0x084fe400000006ff */
[--C-:B------:R-:W-:Y:S02]  /*8230*/  SHF.R.U64 R14, R10, R24, R3.reuse ;  /* 0x000000180a0e7219 */ /* 0x100fe40000001203 */
[----:B------:R-:W-:Y:S02]  /*8240*/  LOP3.LUT R25, RZ, R4, RZ, 0x33, !PT ;  /* 0x00000004ff197212 */ /* 0x000fe400078e33ff */
[-C--:B------:R-:W-:Y:S01]  /*8250*/  SHF.R.U32.HI R5, RZ, R24.reuse, R3 ;  /* 0x00000018ff057219 */ /* 0x080fe20000011603 */
[----:B------:R-:W2:Y:S01]  /*8260*/  LDC R29, c[0x0][0x638] ;  /* 0x00018e00ff1d7b82 */ /* 0x000ea20000000800 */
[----:B------:R-:W-:Y:S01]  /*8270*/  SHF.L.U32 R152, R7, R24, RZ ;  /* 0x0000001807987219 */ /* 0x000fe200000006ff */
[----:B------:R-:W-:-:S06]  /*8280*/  IMAD.MOV.U32 R4, RZ, RZ, R14 ;  /* 0x000000ffff047224 */ /* 0x000fcc00078e000e */
[----:B------:R-:W0:Y:S01]  /*8290*/  LDC R30, c[0x0][0x610] ;  /* 0x00018400ff1e7b82 */ /* 0x000e220000000800 */
[----:B----4-:R-:W-:Y:S05]  /*82a0*/  @!P0 BRA `(.L_x_289) ;  /* 0x0000000000288947 */ /* 0x010fea0003800000 */
[----:B------:R-:W4:Y:S02]  /*82b0*/  LDC R3, c[0x0][0x64c] ;  /* 0x00019300ff037b82 */ /* 0x000f240000000800 */
[----:B----4-:R-:W-:-:S05]  /*82c0*/  IADD3 R3, P0, R14, R3, RZ ;  /* 0x000000030e037210 */ /* 0x010fca0007f1e0ff */
        /* <DEDUP_REMOVED lines=8> */
.L_x_289:
[----:B------:R-:W-:Y:S01]  /*8350*/  ISETP.NE.AND P0, PT, R2, 0x1, PT ;  /* 0x000000010200780c */ /* 0x000fe20003f05270 */
[----:B0-----:R-:W-:Y:S01]  /*8360*/  VIADD R7, R15, 0xffffffff ;  /* 0xffffffff0f077836 */ /* 0x001fe20000000000 */
[----:B-1-3--:R-:W-:Y:S01]  /*8370*/  SHF.R.U64 R0, R4, R28, R5 ;  /* 0x0000001c04007219 */ /* 0x00afe20000001205 */
[----:B------:R-:W-:Y:S01]  /*8380*/  IMAD.MOV R13, RZ, RZ, -R13 ;  /* 0x000000ffff0d7224 */ /* 0x000fe200078e0a0d */
[----:B------:R-:W-:Y:S01]  /*8390*/  LOP3.LUT R5, R10, R25, RZ, 0xc0, !PT ;  /* 0x000000190a057212 */ /* 0x000fe200078ec0ff */
[----:B------:R-:W-:Y:S02]  /*83a0*/  IMAD.MOV.U32 R4, RZ, RZ, 0x1 ;  /* 0x00000001ff047424 */ /* 0x000fe400078e00ff */
[----:B------:R-:W-:Y:S02]  /*83b0*/  IMAD.MOV R3, RZ, RZ, -R0 ;  /* 0x000000ffff037224 */ /* 0x000fe400078e0a00 */
[----:B------:R-:W-:Y:S01]  /*83c0*/  IMAD R152, R152, R0, R5 ;  /* 0x0000000098987224 */ /* 0x000fe200078e0205 */
[----:B------:R-:W-:Y:S01]  /*83d0*/  LOP3.LUT R5, R12, R7, RZ, 0xc0, !PT ;  /* 0x000000070c057212 */ /* 0x000fe200078ec0ff */
[----:B--2---:R-:W-:-:S02]  /*83e0*/  IMAD R0, R3, R29, R14 ;  /* 0x0000001d03007224 */ /* 0x004fc400078e020e */
[----:B------:R-:W-:Y:S02]  /*83f0*/  @P0 IMAD R21, R20, R13, R23 ;  /* 0x0000000d14150224 */ /* 0x000fe400078e0217 */
[----:B------:R-:W-:Y:S01]  /*8400*/  IMAD R3, R0, R15, R5 ;  /* 0x0000000f00037224 */ /* 0x000fe200078e0205 */
[----:B------:R-:W-:Y:S01]  /*8410*/  PRMT R0, R4, 0x7610, R0 ;  /* 0x0000761004007816 */ /* 0x000fe20000000000 */
[----:B------:R-:W-:-:S05]  /*8420*/  IMAD R152, R152, R30, R21 ;  /* 0x0000001e98987224 */ /* 0x000fca00078e0215 */
[----:B------:R-:W-:Y:S02]  /*8430*/  SEL R23, R3, R152, !P0 ;  /* 0x0000009803177207 */ /* 0x000fe40004000000 */
[----:B------:R-:W-:-:S07]  /*8440*/  SEL R152, R152, R3, !P0 ;  /* 0x0000000398987207 */ /* 0x000fce0004000000 */
.L_x_287:
[----:B------:R-:W-:-:S13]  /*8450*/  LOP3.LUT P0, RZ, R0, 0xff, RZ, 0xc0, !PT ;  /* 0x000000ff00ff7812 */ /* 0x000fda000780c0ff */
[----:B------:R-:W-:Y:S05]  /*8460*/  @P0 BRA `(.L_x_290) ;  /* 0xffffff8800a80947 */ /* 0x000fea000383ffff */
[----:B------:R-:W-:Y:S05]  /*8470*/  EXIT ;  /* 0x000000000000794d */ /* 0x000fea0003800000 */
.L_x_3:
[----:B0-----:R-:W-:Y:S01]  /*8480*/  ULDC.64 UR4, c[0x0][0x650] ;  /* 0x0001940000047ab9 */ /* 0x001fe20000000a00 */
        /* <DEDUP_REMOVED lines=25> */
.L_x_292:
[--C-:B------:R-:W-:Y:S01]  /*8620*/  SHF.R.U64 R12, R10, R14, R11.reuse ;  /* 0x0000000e0a0c7219 */ /* 0x100fe2000000120b */
[----:B------:R-:W0:Y:S01]  /*8630*/  LDC R22, c[0x0][0x618] ;  /* 0x00018600ff167b82 */ /* 0x000e220000000800 */
[----:B------:R-:W-:Y:S01]  /*8640*/  I2FP.F32.U32 R6, R4 ;  /* 0x0000000400067245 */ /* 0x000fe20000201000 */
[----:B------:R-:W-:Y:S01]  /*8650*/  ULDC UR4, c[0x0][0x150] ;  /* 0x0000540000047ab9 */ /* 0x000fe20000000800 */
[----:B------:R-:W-:Y:S02]  /*8660*/  SHF.R.U32.HI R5, RZ, R14, R11 ;  /* 0x0000000eff057219 */ /* 0x000fe4000001160b */
[----:B------:R-:W-:Y:S01]  /*8670*/  IADD3 R9, P0, RZ, -R12, RZ ;  /* 0x8000000cff097210 */ /* 0x000fe20007f1e0ff */
[----:B------:R-:W-:Y:S01]  /*8680*/  FMUL R11, R6, UR4 ;  /* 0x00000004060b7c20 */ /* 0x000fe20008400000 */
[----:B------:R-:W-:Y:S01]  /*8690*/  ULDC UR4, c[0x0][0x154] ;  /* 0x0000550000047ab9 */ /* 0x000fe20000000800 */
[----:B------:R-:W1:Y:S02]  /*86a0*/  LDC.64 R24, c[0x0][0x640] ;  /* 0x00019000ff187b82 */ /* 0x000e640000000a00 */
[----:B------:R-:W-:-:S02]  /*86b0*/  IMAD.X R5, RZ, RZ, ~R5, P0 ;  /* 0x000000ffff057224 */ /* 0x000fc400000e0e05 */
[----:B------:R-:W2:Y:S01]  /*86c0*/  F2I.U32.TRUNC.NTZ R11, R11 ;  /* 0x0000000b000b7305 */ /* 0x000ea2000020f000 */
[----:B------:R-:W-:-:S03]  /*86d0*/  IMAD.WIDE.U32 R6, R9, R20, R16 ;  /* 0x0000001409067225 */ /* 0x000fc600078e0010 */
[----:B------:R-:W3:Y:S01]  /*86e0*/  LDC R13, c[0x0][0x144] ;  /* 0x00005100ff0d7b82 */ /* 0x000ee20000000800 */
[----:B------:R-:W-:-:S04]  /*86f0*/  IMAD R8, R5, R20, RZ ;  /* 0x0000001405087224 */ /* 0x000fc800078e02ff */
[----:B------:R-:W-:Y:S02]  /*8700*/  IMAD R5, R9, R21, R8 ;  /* 0x0000001509057224 */ /* 0x000fe400078e0208 */
[----:B------:R-:W-:Y:S01]  /*8710*/  IMAD.MOV.U32 R8, RZ, RZ, -0x1 ;  /* 0xffffffffff087424 */ /* 0x000fe200078e00ff */
[----:B------:R-:W4:Y:S01]  /*8720*/  LDC R14, c[0x0][0x608] ;  /* 0x00018200ff0e7b82 */ /* 0x000f220000000800 */
[----:B------:R-:W-:Y:S01]  /*8730*/  IMAD.IADD R5, R7, 0x1, R5 ;  /* 0x0000000107057824 */ /* 0x000fe200078e0205 */
[----:B------:R-:W-:-:S04]  /*8740*/  I2FP.F32.U32 R7, R3 ;  /* 0x0000000300077245 */ /* 0x000fc80000201000 */
[-C--:B0-----:R-:W-:Y:S01]  /*8750*/  SHF.R.U64 R10, R6, R22.reuse, R5 ;  /* 0x00000016060a7219 */ /* 0x081fe20000001205 */
[----:B--2---:R-:W-:Y:S01]  /*8760*/  IMAD.MOV R6, RZ, RZ, -R11 ;  /* 0x000000ffff067224 */ /* 0x004fe200078e0a0b */
[----:B------:R-:W0:Y:S01]  /*8770*/  LDC R9, c[0x0][0x658] ;  /* 0x00019600ff097b82 */ /* 0x000e220000000800 */
[----:B-1----:R-:W-:Y:S01]  /*8780*/  ISETP.NE.U32.AND P0, PT, R24, RZ, PT ;  /* 0x000000ff1800720c */ /* 0x002fe20003f05070 */
[----:B------:R-:W-:Y:S01]  /*8790*/  FMUL R7, R7, UR4 ;  /* 0x0000000407077c20 */ /* 0x000fe20008400000 */
[----:B------:R-:W-:Y:S02]  /*87a0*/  SHF.R.U32.HI R5, RZ, R22, R5 ;  /* 0x00000016ff057219 */ /* 0x000fe40000011605 */
[----:B------:R-:W-:-:S03]  /*87b0*/  ISETP.NE.AND.EX P0, PT, R25, RZ, PT, P0 ;  /* 0x000000ff1900720c */ /* 0x000fc60003f05300 */
[----:B------:R-:W1:Y:S01]  /*87c0*/  LDC R20, c[0x0][0x148] ;  /* 0x00005200ff147b82 */ /* 0x000e620000000800 */
[----:B---3--:R-:W-:Y:S02]  /*87d0*/  IMAD R23, R13, R6, R4 ;  /* 0x000000060d177224 */ /* 0x008fe400078e0204 */
[----:B------:R-:W-:-:S05]  /*87e0*/  IMAD.MOV.U32 R6, RZ, RZ, 0x1 ;  /* 0x00000001ff067424 */ /* 0x000fca00078e00ff */
[----:B------:R-:W2:Y:S01]  /*87f0*/  LDC R21, c[0x0][0x600] ;  /* 0x00018000ff157b82 */ /* 0x000ea20000000800 */
[-CC-:B----4-:R-:W-:Y:S02]  /*8800*/  SHF.R.U64 R13, R10, R14.reuse, R5.reuse ;  /* 0x0000000e0a0d7219 */ /* 0x190fe40000001205 */
[----:B------:R-:W-:Y:S02]  /*8810*/  SHF.R.U32.HI R4, RZ, R14, R5 ;  /* 0x0000000eff047219 */ /* 0x000fe40000011605 */
[----:B------:R3:W4:Y:S03]  /*8820*/  F2I.U32.TRUNC.NTZ R14, R7 ;  /* 0x00000007000e7305 */ /* 0x000726000020f000 */
[----:B------:R-:W1:Y:S01]  /*8830*/  LDC R26, c[0x0][0x648] ;  /* 0x00019200ff1a7b82 */ /* 0x000e620000000800 */
[-C--:B0-----:R-:W-:Y:S02]  /*8840*/  SHF.R.U64 R15, R13, R9.reuse, R4 ;  /* 0x000000090d0f7219 */ /* 0x081fe40000001204 */
[----:B------:R-:W-:-:S02]  /*8850*/  SHF.L.U32 R8, R8, R9, RZ ;  /* 0x0000000908087219 */ /* 0x000fc400000006ff */
[-C--:B------:R-:W-:Y:S01]  /*8860*/  SHF.R.U32.HI R5, RZ, R9.reuse, R4 ;  /* 0x00000009ff057219 */ /* 0x080fe20000011604 */
[----:B------:R-:W-:Y:S01]  /*8870*/  IMAD.MOV.U32 R4, RZ, RZ, R15 ;  /* 0x000000ffff047224 */ /* 0x000fe200078e000f */
[----:B------:R-:W-:Y:S01]  /*8880*/  SHF.L.U32 R22, R6, R9, RZ ;  /* 0x0000000906167219 */ /* 0x000fe200000006ff */
[----:B------:R-:W0:Y:S01]  /*8890*/  LDC R27, c[0x0][0x638] ;  /* 0x00018e00ff1b7b82 */ /* 0x000e220000000800 */
[----:B------:R-:W-:-:S07]  /*88a0*/  LOP3.LUT R28, RZ, R8, RZ, 0x33, !PT ;  /* 0x00000008ff1c7212 */ /* 0x000fce00078e33ff */
        /* <DEDUP_REMOVED lines=12> */
.L_x_293:
[----:B------:R-:W-:Y:S01]  /*8970*/  ISETP.NE.AND P0, PT, R2, 0x1, PT ;  /* 0x000000010200780c */ /* 0x000fe20003f05270 */
[----:B--2---:R-:W-:Y:S01]  /*8980*/  VIADD R7, R21, 0xffffffff ;  /* 0xffffffff15077836 */ /* 0x004fe20000000000 */
[----:B-1----:R-:W-:Y:S01]  /*8990*/  SHF.R.U64 R5, R4, R26, R5 ;  /* 0x0000001a04057219 */ /* 0x002fe20000001205 */
[----:B------:R-:W-:Y:S01]  /*89a0*/  IMAD.MOV R14, RZ, RZ, -R14 ;  /* 0x000000ffff0e7224 */ /* 0x000fe200078e0a0e */
[----:B------:R-:W-:Y:S01]  /*89b0*/  LOP3.LUT R4, R13, R28, RZ, 0xc0, !PT ;  /* 0x0000001c0d047212 */ /* 0x000fe200078ec0ff */
[----:B------:R-:W-:Y:S01]  /*89c0*/  IMAD.MOV.U32 R8, RZ, RZ, R12 ;  /* 0x000000ffff087224 */ /* 0x000fe200078e000c */
[----:B------:R-:W-:Y:S01]  /*89d0*/  LOP3.LUT R10, R10, R7, RZ, 0xc0, !PT ;  /* 0x000000070a0a7212 */ /* 0x000fe200078ec0ff */
[----:B------:R-:W-:Y:S02]  /*89e0*/  IMAD.MOV R6, RZ, RZ, -R5 ;  /* 0x000000ffff067224 */ /* 0x000fe400078e0a05 */
[----:B------:R-:W-:-:S04]  /*89f0*/  IMAD R4, R22, R5, R4 ;  /* 0x0000000516047224 */ /* 0x000fc800078e0204 */
[----:B------:R-:W-:Y:S02]  /*8a00*/  @P0 IMAD R23, R20, R14, R3 ;  /* 0x0000000e14170224 */ /* 0x000fe400078e0203 */
[----:B0-----:R-:W-:Y:S02]  /*8a10*/  IMAD R3, R6, R27, R15 ;  /* 0x0000001b06037224 */ /* 0x001fe400078e020f */
[----:B------:R-:W-:Y:S02]  /*8a20*/  IMAD R7, R4, R29, R23 ;  /* 0x0000001d04077224 */ /* 0x000fe400078e0217 */
[----:B------:R-:W-:Y:S02]  /*8a30*/  IMAD R4, R3, R21, R10 ;  /* 0x0000001503047224 */ /* 0x000fe400078e020a */
[----:B------:R-:W-:-:S03]  /*8a40*/  IMAD.MOV.U32 R6, RZ, RZ, 0x1 ;  /* 0x00000001ff067424 */ /* 0x000fc600078e00ff */
[----:B------:R-:W-:Y:S02]  /*8a50*/  SEL R9, R4, R7, !P0 ;  /* 0x0000000704097207 */ /* 0x000fe40004000000 */
[----:B------:R-:W-:-:S07]  /*8a60*/  SEL R7, R7, R4, !P0 ;  /* 0x0000000407077207 */ /* 0x000fce0004000000 */
.L_x_291:
[----:B------:R-:W-:-:S08]  /*8a70*/  NOP ;  /* 0x0000000000007918 */ /* 0x000fd00000000000 */
[----:B------:R-:W0:-:S00]  /*8a80*/  USETMAXREG.DEALLOC.CTAPOOL 0x28 ;  /* 0x00000028000079c8 */ /* 0x000e0000080e0500 */
[----:B0-----:R-:W-:-:S13]  /*8a90*/  ISETP.NE.AND P0, PT, R0, RZ, PT ;  /* 0x000000ff0000720c */ /* 0x001fda0003f05270 */
[----:B------:R-:W-:Y:S05]  /*8aa0*/  @P0 EXIT ;  /* 0x000000000000094d */ /* 0x000fea0003800000 */
[----:B------:R-:W-:Y:S01]  /*8ab0*/  LOP3.LUT P0, RZ, R6, 0xff, RZ, 0xc0, !PT ;  /* 0x000000ff06ff7812 */ /* 0x000fe2000780c0ff */
[----:B------:R-:W-:Y:S02]  /*8ac0*/  IMAD.MOV.U32 R0, RZ, RZ, 0x1 ;  /* 0x00000001ff007424 */ /* 0x000fe400078e00ff */
[----:B------:R-:W-:-:S10]  /*8ad0*/  IMAD.MOV.U32 R12, RZ, RZ, RZ ;  /* 0x000000ffff0c7224 */ /* 0x000fd400078e00ff */
[----:B------:R-:W-:Y:S05]  /*8ae0*/  @!P0 BRA `(.L_x_294) ;  /* 0x0000000c00308947 */ /* 0x000fea0003800000 */
[----:B------:R-:W0:Y:S01]  /*8af0*/  LDC R0, c[0x0][0x28c] ;  /* 0x0000a300ff007b82 */ /* 0x000e220000000800 */
[----:B------:R-:W-:Y:S01]  /*8b00*/  ULDC UR5, c[0x0][0x600] ;  /* 0x0001800000057ab9 */ /* 0x000fe20000000800 */
[----:B------:R-:W-:Y:S01]  /*8b10*/  ULDC UR4, c[0x0][0xc] ;  /* 0x0000030000047ab9 */ /* 0x000fe20000000800 */
[----:B------:R-:W-:Y:S01]  /*8b20*/  UIADD3 UR16, UR5, -0x1, URZ ;  /* 0xffffffff05107890 */ /* 0x000fe2000fffe03f */
[C---:B------:R-:W-:Y:S01]  /*8b30*/  LOP3.LUT P2, RZ, R18.reuse, 0x7f, RZ, 0xc0, !PT ;  /* 0x0000007f12ff7812 */ /* 0x040fe2000784c0ff */
[----:B------:R-:W-:Y:S01]  /*8b40*/  ULDC UR6, c[0x0][0x658] ;  /* 0x0001960000067ab9 */ /* 0x000fe20000000800 */
[----:B------:R-:W-:Y:S01]  /*8b50*/  ULDC UR5, c[0x0][0x10] ;  /* 0x0000040000057ab9 */ /* 0x000fe20000000800 */
[----:B------:R-:W-:Y:S01]  /*8b60*/  UMOV UR7, 0xffffffff ;  /* 0xffffffff00077882 */ /* 0x000fe20000000000 */
[----:B------:R-:W-:Y:S01]  /*8b70*/  UMOV UR8, 0x1 ;  /* 0x0000000100087882 */ /* 0x000fe20000000000 */
[----:B------:R-:W-:Y:S01]  /*8b80*/  UIMAD.WIDE.U32 UR4, UR4, UR5, URZ ;  /* 0x00000005040472a5 */ /* 0x000fe2000f8e003f */
[----:B------:R-:W-:Y:S01]  /*8b90*/  LOP3.LUT P0, RZ, R18, 0x1f, RZ, 0xc0, !PT ;  /* 0x0000001f12ff7812 */ /* 0x000fe2000780c0ff */
[----:B------:R-:W-:Y:S01]  /*8ba0*/  USHF.L.U32 UR7, UR7, UR6, URZ ;  /* 0x0000000607077299 */ /* 0x000fe2000800063f */
[----:B------:R-:W-:Y:S01]  /*8bb0*/  BSSY B0, `(.L_x_294) ;  /* 0x00000bf000007945 */ /* 0x000fe20003800000 */
[----:B------:R-:W-:Y:S01]  /*8bc0*/  USHF.L.U32 UR18, UR8, UR6, URZ ;  /* 0x0000000608127299 */ /* 0x000fe2000800063f */
[----:B------:R-:W-:Y:S01]  /*8bd0*/  IMAD.MOV.U32 R13, RZ, RZ, 0x1 ;  /* 0x00000001ff0d7424 */ /* 0x000fe200078e00ff */
[----:B------:R-:W-:Y:S01]  /*8be0*/  LOP3.LUT R11, R19, 0x2, RZ, 0xfc, !PT ;  /* 0x00000002130b7812 */ /* 0x000fe200078efcff */
[----:B------:R-:W-:Y:S01]  /*8bf0*/  ULDC UR6, c[0x0][0x14] ;  /* 0x0000050000067ab9 */ /* 0x000fe20000000800 */
[----:B------:R-:W-:Y:S01]  /*8c00*/  PLOP3.LUT P0, PT, P0, P2, PT, 0x8a, 0x0 ;  /* 0x000000000000781c */ /* 0x000fe20000705172 */
[----:B------:R-:W-:Y:S01]  /*8c10*/  UIMAD.WIDE.U32 UR20, UR4, UR6, URZ ;  /* 0x00000006041472a5 */ /* 0x000fe2000f8e003f */
[----:B------:R-:W-:Y:S01]  /*8c20*/  IMAD.MOV.U32 R12, RZ, RZ, RZ ;  /* 0x000000ffff0c7224 */ /* 0x000fe200078e00ff */
[----:B------:R-:W-:-:S02]  /*8c30*/  UIMAD UR13, UR5, UR6, URZ ;  /* 0x00000006050d72a4 */ /* 0x000fc4000f8e023f */
[----:B------:R-:W-:Y:S01]  /*8c40*/  ULOP3.LUT UR17, URZ, UR7, URZ, 0x33, !UPT ;  /* 0x000000073f117292 */ /* 0x000fe2000f8e333f */
[----:B0-----:R-:W-:Y:S01]  /*8c50*/  VIADD R0, R0, 0x3f ;  /* 0x0000003f00007836 */ /* 0x001fe20000000000 */
[----:B------:R-:W-:Y:S01]  /*8c60*/  UIADD3 UR13, UR21, UR13, URZ ;  /* 0x0000000d150d7290 */ /* 0x000fe2000fffe03f */
[----:B------:R-:W-:-:S03]  /*8c70*/  ULDC.64 UR22, c[0x0][0x198] ;  /* 0x0000660000167ab9 */ /* 0x000fc60000000a00 */
[----:B------:R-:W-:-:S04]  /*8c80*/  SHF.R.S32.HI R3, RZ, 0x1f, R0 ;  /* 0x0000001fff037819 */ /* 0x000fc80000011400 */
[----:B------:R-:W-:Y:S01]  /*8c90*/  LEA.HI R3, R3, R0, RZ, 0x6 ;  /* 0x0000000003037211 */ /* 0x000fe200078f30ff */
[----:B------:R-:W-:-:S03]  /*8ca0*/  IMAD.MOV.U32 R0, RZ, RZ, 0x1 ;  /* 0x00000001ff007424 */ /* 0x000fc600078e00ff */
[----:B------:R-:W-:-:S05]  /*8cb0*/  SHF.R.S32.HI R3, RZ, 0x6, R3 ;  /* 0x00000006ff037819 */ /* 0x000fca0000011403 */
[----:B------:R-:W-:-:S07]  /*8cc0*/  VIADD R10, R3, 0x1 ;  /* 0x00000001030a7836 */ /* 0x000fce0000000000 */
.L_x_306:
[----:B------:R-:W-:-:S03]  /*8cd0*/  UMOV UR4, 0xffffffff ;  /* 0xffffffff00047882 */ /* 0x000fc60000000000 */
[----:B------:R-:W-:Y:S05]  /*8ce0*/  BRA.DIV UR4, `(.L_x_295) ;  /* 0x0000000e04747947 */ /* 0x000fea000b800000 */
[----:B------:R-:W-:-:S13]  /*8cf0*/  ELECT P6, URZ, PT ;  /* 0x00000000003f782f */ /* 0x000fda00038c0000 */
.L_x_316:
[----:B------:R-:W0:Y:S01]  /*8d00*/  LDC R4, c[0x0][0x28c] ;  /* 0x0000a300ff047b82 */ /* 0x000e220000000800 */
[----:B------:R-:W-:Y:S01]  /*8d10*/  BSSY B1, `(.L_x_296) ;  /* 0x0000037000017945 */ /* 0x000fe20003800000 */
[----:B0-----:R-:W-:-:S13]  /*8d20*/  ISETP.LT.OR P6, PT, R4, 0x1, !P6 ;  /* 0x000000010400780c */ /* 0x001fda00077c1670 */
[----:B------:R-:W-:Y:S05]  /*8d30*/  @P6 BRA `(.L_x_297) ;  /* 0x0000000000d06947 */ /* 0x000fea0003800000 */
[----:B------:R-:W-:Y:S02]  /*8d40*/  IMAD.SHL.U32 R15, R9, 0x100, RZ ;  /* 0x00000100090f7824 */ /* 0x000fe400078e00ff */
[----:B------:R-:W-:Y:S02]  /*8d50*/  IMAD.SHL.U32 R18, R7, 0x80, RZ ;  /* 0x0000008007127824 */ /* 0x000fe400078e00ff */
[----:B------:R-:W-:Y:S02]  /*8d60*/  IMAD.MOV.U32 R20, RZ, RZ, RZ ;  /* 0x000000ffff147224 */ /* 0x000fe400078e00ff */
[----:B------:R-:W-:Y:S02]  /*8d70*/  IMAD.MOV.U32 R4, RZ, RZ, R10 ;  /* 0x000000ffff047224 */ /* 0x000fe400078e000a */
[----:B------:R-:W-:Y:S02]  /*8d80*/  IMAD.MOV.U32 R5, RZ, RZ, R0 ;  /* 0x000000ffff057224 */ /* 0x000fe400078e0000 */
[----:B------:R-:W-:-:S07]  /*8d90*/  IMAD.MOV.U32 R6, RZ, RZ, R12 ;  /* 0x000000ffff067224 */ /* 0x000fce00078e000c */
.L_x_301:
[----:B------:R-:W0:Y:S01]  /*8da0*/  S2R R14, SR_CgaCtaId ;  /* 0x00000000000e7919 */ /* 0x000e220000008800 */
[----:B------:R-:W-:Y:S01]  /*8db0*/  MOV R7, 0x400 ;  /* 0x0000040000077802 */ /* 0x000fe20000000f00 */
[----:B------:R-:W1:Y:S03]  /*8dc0*/  @!P2 LDC R9, c[0x0][0x500] ;  /* 0x00014000ff09ab82 */ /* 0x000e660000000800 */
[----:B0-----:R-:W-:Y:S02]  /*8dd0*/  LEA R21, R14, R7, 0x18 ;  /* 0x000000070e157211 */ /* 0x001fe400078ec0ff */
[----:B------:R-:W-:-:S03]  /*8de0*/  SHF.L.U32 R7, R5, 0x1f, RZ ;  /* 0x0000001f05077819 */ /* 0x000fc600000006ff */
[----:B------:R-:W-:-:S04]  /*8df0*/  IMAD R14, R6, 0x8, R21 ;  /* 0x00000008060e7824 */ /* 0x000fc800078e0215 */
[----:B------:R-:W0:Y:S02]  /*8e00*/  SYNCS.PHASECHK.TRANS64.TRYWAIT P1, [R14+URZ+0x18], R7 ;  /* 0x000018070e0075a7 */ /* 0x000e24000802017f */
[----:B01----:R-:W-:Y:S05]  /*8e10*/  @!P1 BRA `(.L_x_298) ;  /* 0x0000000c00489947 */ /* 0x003fea0003800000 */
.L_x_317:
[----:B0-----:R-:W-:Y:S01]  /*8e20*/  PRMT R7, R11, 0x9910, RZ ;  /* 0x000099100b077816 */ /* 0x001fe200000000ff */
[----:B------:R0:W-:Y:S03]  /*8e30*/  @!P2 SYNCS.ARRIVE.TRANS64 RZ, [R14+URZ], R9 ;  /* 0x000000090effa9a7 */ /* 0x0001e6000800003f */
[----:B------:R-:W-:-:S13]  /*8e40*/  ISETP.NE.AND P1, PT, R7, 0x2, PT ;  /* 0x000000020700780c */ /* 0x000fda0003f25270 */
[----:B0-----:R-:W-:Y:S05]  /*8e50*/  @P1 BRA `(.L_x_299) ;  /* 0x0000000000041947 */ /* 0x001fea0003800000 */
[----:B------:R-:W-:Y:S01]  /*8e60*/  BPT.TRAP 0x1 ;  /* 0x000000040000795c */ /* 0x000fe20000300000 */
.L_x_299:
[----:B------:R-:W-:Y:S05]  /*8e70*/  @P0 BRA `(.L_x_300) ;  /* 0x0000000000040947 */ /* 0x000fea0003800000 */
[----:B------:R-:W-:Y:S01]  /*8e80*/  BPT.TRAP 0x1 ;  /* 0x000000040000795c */ /* 0x000fe20000300000 */
.L_x_300:
[--C-:B------:R-:W-:Y:S01]  /*8e90*/  IMAD R7, R6, 0x2000, R21.reuse ;  /* 0x0000200006077824 */ /* 0x100fe200078e0215 */
[----:B------:R-:W-:Y:S01]  /*8ea0*/  R2UR UR9, R14 ;  /* 0x000000000e0972ca */ /* 0x000fe200000e0000 */
[----:B------:R-:W-:Y:S01]  /*8eb0*/  IMAD R21, R6, 0x4000, R21 ;  /* 0x0000400006157824 */ /* 0x000fe200078e0215 */
[----:B------:R-:W-:Y:S01]  /*8ec0*/  UIADD3 UR4, UP0, UR22, 0xf0, URZ ;  /* 0x000000f016047890 */ /* 0x000fe2000ff1e03f */
[----:B------:R-:W-:Y:S01]  /*8ed0*/  VIADD R4, R4, 0xffffffff ;  /* 0xffffffff04047836 */ /* 0x000fe20000000000 */
[----:B------:R-:W-:Y:S01]  /*8ee0*/  R2UR UR5, R7 ;  /* 0x00000000070572ca */ /* 0x000fe200000e0000 */
[----:B------:R-:W-:Y:S01]  /*8ef0*/  UIADD3 UR24, UP1, UR22, 0x1f0, URZ ;  /* 0x000001f016187890 */ /* 0x000fe2000ff3e03f */
[----:B------:R-:W-:Y:S01]  /*8f00*/  R2UR UR8, R21 ;  /* 0x00000000150872ca */ /* 0x000fe200000e0000 */
[----:B------:R-:W-:Y:S01]  /*8f10*/  VIADD R6, R6, 0x1 ;  /* 0x0000000106067836 */ /* 0x000fe20000000000 */
[----:B------:R-:W-:Y:S01]  /*8f20*/  R2UR UR11, R18 ;  /* 0x00000000120b72ca */ /* 0x000fe200000e0000 */
[----:B------:R-:W-:Y:S01]  /*8f30*/  UIADD3.X UR25, URZ, UR23, URZ, UP1, !UPT ;  /* 0x000000173f197290 */ /* 0x000fe20008ffe43f */
[----:B------:R-:W-:Y:S01]  /*8f40*/  R2UR UR10, R20 ;  /* 0x00000000140a72ca */ /* 0x000fe200000e0000 */
[----:B------:R-:W-:Y:S01]  /*8f50*/  UMOV UR6, 0x0 ;  /* 0x0000000000067882 */ /* 0x000fe20000000000 */
[----:B------:R-:W-:Y:S01]  /*8f60*/  R2UR UR12, R8 ;  /* 0x00000000080c72ca */ /* 0x000fe200000e0000 */
[----:B------:R-:W-:Y:S01]  /*8f70*/  UMOV UR7, 0x10000000 ;  /* 0x1000000000077882 */ /* 0x000fe20000000000 */
[----:B------:R-:W-:Y:S01]  /*8f80*/  R2UR UR19, R15 ;  /* 0x000000000f1372ca */ /* 0x000fe200000e0000 */
[----:B------:R-:W-:Y:S01]  /*8f90*/  VIADD R20, R20, 0x40 ;  /* 0x0000004014147836 */ /* 0x000fe20000000000 */
[----:B------:R-:W-:Y:S01]  /*8fa0*/  ISETP.GT.AND P3, PT, R4, 0x1, PT ;  /* 0x000000010400780c */ /* 0x000fe20003f64270 */
[----:B------:R-:W-:Y:S01]  /*8fb0*/  UIADD3 UR14, UR5, 0x100, URZ ;  /* 0x00000100050e7890 */ /* 0x000fe2000fffe03f */
[----:B------:R-:W-:Y:S01]  /*8fc0*/  ISETP.NE.AND P1, PT, R6, 0x3, PT ;  /* 0x000000030600780c */ /* 0x000fe20003f25270 */
[----:B------:R-:W-:-:S02]  /*8fd0*/  UIADD3.X UR5, URZ, UR23, URZ, UP0, !UPT ;  /* 0x000000173f057290 */ /* 0x000fc400087fe43f */
[----:B------:R-:W-:Y:S01]  /*8fe0*/  UIADD3 UR15, UR8, 0x6100, URZ ;  /* 0x00006100080f7890 */ /* 0x000fe2000fffe03f */
[----:B------:R-:W-:Y:S02]  /*8ff0*/  SEL R14, RZ, 0x1, P1 ;  /* 0x00000001ff0e7807 */ /* 0x000fe40000800000 */
[----:B------:R-:W-:Y:S01]  /*9000*/  UMOV UR8, UR14 ;  /* 0x0000000e00087c82 */ /* 0x000fe20008000000 */
[----:B------:R-:W-:Y:S02]  /*9010*/  SEL R6, R6, RZ, P1 ;  /* 0x000000ff06067207 */ /* 0x000fe40000800000 */
[----:B------:R-:W-:Y:S01]  /*9020*/  LOP3.LUT R5, R5, R14, RZ, 0x3c, !PT ;  /* 0x0000000e05057212 */ /* 0x000fe200078e3cff */
[----:B------:R0:W-:Y:S02]  /*9030*/  UTMALDG.3D [UR8], [UR4], desc[UR6] ;  /* 0x00000608040075b4 */ /* 0x0001e40008011000 */
[----:B0-----:R-:W-:Y:S01]  /*9040*/  UMOV UR8, UR15 ;  /* 0x0000000f00087c82 */ /* 0x001fe20008000000 */
[----:B------:R-:W-:-:S02]  /*9050*/  UMOV UR11, UR19 ;  /* 0x00000013000b7c82 */ /* 0x000fc40008000000 */
[----:B------:R0:W-:Y:S02]  /*9060*/  UTMALDG.3D [UR8], [UR24], desc[UR6] ;  /* 0x00000608180075b4 */ /* 0x0001e40008011000 */
[----:B0-----:R-:W-:Y:S05]  /*9070*/  @P3 BRA `(.L_x_301) ;  /* 0xfffffffc00483947 */ /* 0x001fea000383ffff */
.L_x_297:
[----:B------:R-:W-:Y:S05]  /*9080*/  BSYNC B1 ;  /* 0x0000000000017941 */ /* 0x000fea0003800000 */
.L_x_296:
[----:B------:R-:W-:Y:S01]  /*9090*/  LOP3.LUT P3, RZ, R13, 0xff, RZ, 0xc0, !PT ;  /* 0x000000ff0dff7812 */ /* 0x000fe2000786c0ff */
[----:B------:R-:W-:Y:S01]  /*90a0*/  IMAD.IADD R12, R3, 0x1, R12 ;  /* 0x00000001030c7824 */ /* 0x000fe200078e020c */
[----:B------:R-:W-:Y:S01]  /*90b0*/  IADD3 R16, P4, R16, UR20, RZ ;  /* 0x0000001410107c10 */ /* 0x000fe2000ff9e0ff */
[----:B------:R-:W-:Y:S01]  /*90c0*/  ULDC.64 UR4, c[0x0][0x650] ;  /* 0x0001940000047ab9 */ /* 0x000fe20000000a00 */
[----:B------:R-:W-:Y:S01]  /*90d0*/  BSSY B1, `(.L_x_302) ;  /* 0x000006a000017945 */ /* 0x000fe20003800000 */
[----:B------:R-:W-:Y:S01]  /*90e0*/  IMAD.MOV.U32 R9, RZ, RZ, -0x1 ;  /* 0xffffffffff097424 */ /* 0x000fe200078e00ff */
[----:B------:R-:W-:Y:S01]  /*90f0*/  ISETP.GT.U32.AND P1, PT, R12, 0x2, PT ;  /* 0x000000020c00780c */ /* 0x000fe20003f24070 */
[----:B------:R-:W-:Y:S01]  /*9100*/  IMAD.MOV.U32 R8, RZ, RZ, -0x1 ;  /* 0xffffffffff087424 */ /* 0x000fe200078e00ff */
[----:B------:R-:W-:Y:S02]  /*9110*/  IADD3.X R17, R17, UR13, RZ, P4, !PT ;  /* 0x0000000d11117c10 */ /* 0x000fe4000a7fe4ff */
[----:B------:R-:W-:-:S02]  /*9120*/  ISETP.LT.U32.AND P1, PT, R3, 0x3, P1 ;  /* 0x000000030300780c */ /* 0x000fc40000f21070 */
[----:B------:R-:W-:Y:S01]  /*9130*/  PRMT R13, RZ, 0x7610, R13 ;  /* 0x00007610ff0d7816 */ /* 0x000fe2000000000d */
[----:B------:R-:W0:Y:S01]  /*9140*/  @P3 S2R R5, SR_CgaCtaId ;  /* 0x0000000000053919 */ /* 0x000e220000008800 */
[----:B------:R-:W-:-:S04]  /*9150*/  @P3 MOV R4, 0x400 ;  /* 0x0000040000043802 */ /* 0x000fc80000000f00 */
[----:B0-----:R-:W-:Y:S01]  /*9160*/  @P3 LEA R6, R5, R4, 0x18 ;  /* 0x0000000405063211 */ /* 0x001fe200078ec0ff */
[----:B------:R-:W-:-:S03]  /*9170*/  IMAD.WIDE.U32 R4, R12, -0x55555555, RZ ;  /* 0xaaaaaaab0c047825 */ /* 0x000fc600078e00ff */
[----:B------:R0:W-:Y:S01]  /*9180*/  @P3 SYNCS.ARRIVE.TRANS64.A1T0 RZ, [R6+URZ+0x48], RZ ;  /* 0x000048ff06ff39a7 */ /* 0x0001e2000810003f */
[----:B------:R-:W-:Y:S02]  /*9190*/  ISETP.GE.U32.AND P3, PT, R3, 0x3, PT ;  /* 0x000000030300780c */ /* 0x000fe40003f66070 */
[----:B------:R-:W-:Y:S02]  /*91a0*/  SHF.R.U32.HI R7, RZ, 0x1, R5 ;  /* 0x00000001ff077819 */ /* 0x000fe40000011605 */
[----:B------:R-:W-:Y:S02]  /*91b0*/  SEL R5, RZ, 0x1, !P1 ;  /* 0x00000001ff057807 */ /* 0x000fe40004800000 */
[----:B------:R-:W-:Y:S01]  /*91c0*/  ISETP.GE.U32.AND P1, PT, R16, UR4, PT ;  /* 0x0000000410007c0c */ /* 0x000fe2000bf26070 */
[----:B------:R-:W-:Y:S01]  /*91d0*/  IMAD R12, R7, -0x3, R12 ;  /* 0xfffffffd070c7824 */ /* 0x000fe200078e020c */
[----:B------:R-:W-:Y:S02]  /*91e0*/  LOP3.LUT R0, R0, R5, RZ, 0x3c, !PT ;  /* 0x0000000500007212 */ /* 0x000fe400078e3cff */
[----:B------:R-:W-:-:S02]  /*91f0*/  ISETP.GE.U32.AND.EX P1, PT, R17, UR5, PT, P1 ;  /* 0x0000000511007c0c */ /* 0x000fc4000bf26110 */
[----:B------:R-:W-:Y:S02]  /*9200*/  PRMT R4, RZ, 0x7610, R4 ;  /* 0x00007610ff047816 */ /* 0x000fe40000000004 */
[----:B------:R-:W-:Y:S01]  /*9210*/  @P3 LOP3.LUT R0, R0, 0x1, R7, 0x78, !PT ;  /* 0x0000000100003812 */ /* 0x000fe200078e7807 */
[----:B------:R-:W-:-:S08]  /*9220*/  IMAD.MOV.U32 R7, RZ, RZ, -0x1 ;  /* 0xffffffffff077424 */ /* 0x000fd000078e00ff */
[----:B0-----:R-:W-:Y:S05]  /*9230*/  @P1 BRA `(.L_x_303) ;  /* 0x00000004004c1947 */ /* 0x001fea0003800000 */
[----:B------:R-:W-:Y:S01]  /*9240*/  ULDC.64 UR4, c[0x0][0x628] ;  /* 0x00018a0000047ab9 */ /* 0x000fe20000000a00 */
[----:B------:R-:W0:Y:S01]  /*9250*/  S2R R15, SR_CTAID.X ;  /* 0x00000000000f7919 */ /* 0x000e220000002500 */
[----:B------:R-:W-:Y:S01]  /*9260*/  ISETP.NE.U32.AND P1, PT, RZ, UR4, PT ;  /* 0x00000004ff007c0c */ /* 0x000fe2000bf25070 */
[----:B------:R-:W-:Y:S01]  /*9270*/  ULDC UR7, c[0x0][0x630] ;  /* 0x00018c0000077ab9 */ /* 0x000fe20000000800 */
[----:B------:R-:W-:Y:S01]  /*9280*/  IMAD.MOV.U32 R4, RZ, RZ, R16 ;  /* 0x000000ffff047224 */ /* 0x000fe200078e0010 */
[----:B------:R-:W1:Y:S01]  /*9290*/  S2R R14, SR_CTAID.Y ;  /* 0x00000000000e7919 */ /* 0x000e620000002600 */
[----:B------:R-:W-:Y:S01]  /*92a0*/  ISETP.NE.AND.EX P1, PT, RZ, UR5, PT, P1 ;  /* 0x00000005ff007c0c */ /* 0x000fe2000bf25310 */
[----:B------:R-:W-:-:S12]  /*92b0*/  IMAD.MOV.U32 R5, RZ, RZ, R17 ;  /* 0x000000ffff057224 */ /* 0x000fd800078e0011 */
[----:B------:R-:W-:Y:S05]  /*92c0*/  @!P1 BRA `(.L_x_304) ;  /* 0x0000000000289947 */ /* 0x000fea0003800000 */
[----:B------:R-:W-:Y:S02]  /*92d0*/  ULDC UR6, c[0x0][0x634] ;  /* 0x00018d0000067ab9 */ /* 0x000fe40000000800 */
[----:B------:R-:W-:-:S05]  /*92e0*/  IADD3 R9, P1, R16, UR6, RZ ;  /* 0x0000000610097c10 */ /* 0x000fca000ff3e0ff */
[----:B------:R-:W-:-:S04]  /*92f0*/  IMAD.X R21, RZ, RZ, R17, P1 ;  /* 0x000000ffff157224 */ /* 0x000fc800008e0611 */
[----:B------:R-:W-:-:S04]  /*9300*/  IMAD.WIDE.U32 R6, R21, UR4, RZ ;  /* 0x0000000415067c25 */ /* 0x000fc8000f8e00ff */
[----:B------:R-:W-:-:S04]  /*9310*/  IMAD.WIDE.U32 R6, P1, R9, UR5, R6 ;  /* 0x0000000509067c25 */ /* 0x000fc8000f820006 */
[----:B------:R-:W-:-:S04]  /*9320*/  IMAD.WIDE.U32 R8, R9, UR4, RZ ;  /* 0x0000000409087c25 */ /* 0x000fc8000f8e00ff */
[----:B------:R-:W-:Y:S01]  /*9330*/  IMAD.X R5, RZ, RZ, RZ, P1 ;  /* 0x000000ffff057224 */ /* 0x000fe200008e06ff */
[----:B------:R-:W-:Y:S01]  /*9340*/  IADD3 RZ, P1, R9, R6, RZ ;  /* 0x0000000609ff7210 */ /* 0x000fe20007f3e0ff */
[----:B------:R-:W-:-:S04]  /*9350*/  IMAD.MOV.U32 R4, RZ, RZ, R7 ;  /* 0x000000ffff047224 */ /* 0x000fc800078e0007 */
[----:B------:R-:W-:-:S08]  /*9360*/  IMAD.WIDE.U32.X R4, R21, UR5, R4, P1 ;  /* 0x0000000515047c25 */ /* 0x000fd000088e0404 */
.L_x_304:
[--C-:B------:R-:W-:Y:S01]  /*9370*/  SHF.R.U64 R8, R4, UR7, R5.reuse ;  /* 0x0000000704087c19 */ /* 0x100fe20008001205 */
[----:B------:R-:W-:Y:S01]  /*9380*/  ULDC.64 UR4, c[0x0][0x620] ;  /* 0x0001880000047ab9 */ /* 0x000fe20000000a00 */
[----:B------:R-:W-:Y:S01]  /*9390*/  SHF.R.U32.HI R4, RZ, UR7, R5 ;  /* 0x00000007ff047c19 */ /* 0x000fe20008011605 */
[----:B------:R-:W2:Y:S01]  /*93a0*/  LDC R24, c[0x0][0x144] ;  /* 0x00005100ff187b82 */ /* 0x000ea20000000800 */
[----:B------:R-:W-:Y:S01]  /*93b0*/  IADD3 R7, P1, RZ, -R8, RZ ;  /* 0x80000008ff077210 */ /* 0x000fe20007f3e0ff */
[----:B------:R-:W-:Y:S01]  /*93c0*/  ULDC.64 UR8, c[0x0][0x640] ;  /* 0x0001900000087ab9 */ /* 0x000fe20000000a00 */
[----:B0-----:R-:W-:Y:S01]  /*93d0*/  I2FP.F32.U32 R9, R15 ;  /* 0x0000000f00097245 */ /* 0x001fe20000201000 */
[----:B------:R-:W-:Y:S02]  /*93e0*/  ULDC UR6, c[0x0][0x608] ;  /* 0x0001820000067ab9 */ /* 0x000fe40000000800 */
[----:B------:R-:W-:Y:S01]  /*93f0*/  IMAD.X R4, RZ, RZ, ~R4, P1 ;  /* 0x000000ffff047224 */ /* 0x000fe200008e0e04 */
[----:B------:R-:W-:Y:S01]  /*9400*/  ISETP.NE.U32.AND P1, PT, RZ, UR8, PT ;  /* 0x00000008ff007c0c */ /* 0x000fe2000bf25070 */
[----:B------:R-:W0:Y:S02]  /*9410*/  LDC R21, c[0x0][0x148] ;  /* 0x00005200ff157b82 */ /* 0x000e240000000800 */
[----:B------:R-:W-:Y:S01]  /*9420*/  IMAD R6, R4, UR4, RZ ;  /* 0x0000000404067c24 */ /* 0x000fe2000f8e02ff */
[----:B------:R-:W-:Y:S01]  /*9430*/  ISETP.NE.AND.EX P1, PT, RZ, UR9, PT, P1 ;  /* 0x00000009ff007c0c */ /* 0x000fe2000bf25310 */
[----:B------:R-:W-:Y:S01]  /*9440*/  IMAD.WIDE.U32 R4, R7, UR4, R16 ;  /* 0x0000000407047c25 */ /* 0x000fe2000f8e0010 */
[----:B------:R-:W-:-:S03]  /*9450*/  ULDC UR4, c[0x0][0x150] ;  /* 0x0000540000047ab9 */ /* 0x000fc60000000800 */
[----:B------:R-:W-:Y:S02]  /*9460*/  IMAD R7, R7, UR5, R6 ;  /* 0x0000000507077c24 */ /* 0x000fe4000f8e0206 */
[----:B------:R-:W-:Y:S01]  /*9470*/  FMUL R6, R9, UR4 ;  /* 0x0000000409067c20 */ /* 0x000fe20008400000 */
[----:B------:R-:W-:Y:S01]  /*9480*/  ULDC UR4, c[0x0][0x618] ;  /* 0x0001860000047ab9 */ /* 0x000fe20000000800 */
[----:B------:R-:W-:Y:S01]  /*9490*/  ULDC UR5, c[0x0][0x154] ;  /* 0x0000550000057ab9 */ /* 0x000fe20000000800 */
[----:B------:R-:W-:-:S03]  /*94a0*/  IMAD.IADD R5, R5, 0x1, R7 ;  /* 0x0000000105057824 */ /* 0x000fc600078e0207 */
[----:B------:R-:W3:Y:S02]  /*94b0*/  F2I.U32.TRUNC.NTZ R6, R6 ;  /* 0x0000000600067305 */ /* 0x000ee4000020f000 */
[----:B------:R-:W-:Y:S02]  /*94c0*/  SHF.R.U64 R9, R4, UR4, R5 ;  /* 0x0000000404097c19 */ /* 0x000fe40008001205 */
[----:B-1----:R-:W-:-:S05]  /*94d0*/  I2FP.F32.U32 R4, R14 ;  /* 0x0000000e00047245 */ /* 0x002fca0000201000 */
[----:B------:R-:W-:Y:S01]  /*94e0*/  FMUL R22, R4, UR5 ;  /* 0x0000000504167c20 */ /* 0x000fe20008400000 */
[----:B------:R-:W-:Y:S01]  /*94f0*/  SHF.R.U32.HI R4, RZ, UR4, R5 ;  /* 0x00000004ff047c19 */ /* 0x000fe20008011605 */
[----:B------:R-:W-:-:S03]  /*9500*/  ULDC UR4, c[0x0][0x658] ;  /* 0x0001960000047ab9 */ /* 0x000fc60000000800 */
[--C-:B------:R-:W-:Y:S01]  /*9510*/  SHF.R.U64 R20, R9, UR6, R4.reuse ;  /* 0x0000000609147c19 */ /* 0x100fe20008001204 */
[----:B------:R-:W1:Y:S01]  /*9520*/  F2I.U32.TRUNC.NTZ R22, R22 ;  /* 0x0000001600167305 */ /* 0x000e62000020f000 */
[----:B------:R-:W-:Y:S01]  /*9530*/  SHF.R.U32.HI R5, RZ, UR6, R4 ;  /* 0x00000006ff057c19 */ /* 0x000fe20008011604 */
[----:B---3--:R-:W-:-:S03]  /*9540*/  IMAD.MOV R6, RZ, RZ, -R6 ;  /* 0x000000ffff067224 */ /* 0x008fc600078e0a06 */
[----:B------:R-:W-:Y:S01]  /*9550*/  SHF.R.U64 R18, R20, UR4, R5 ;  /* 0x0000000414127c19 */ /* 0x000fe20008001205 */
[----:B--2---:R-:W-:Y:S01]  /*9560*/  IMAD R15, R24, R6, R15 ;  /* 0x00000006180f7224 */ /* 0x004fe200078e020f */
[----:B------:R-:W-:-:S03]  /*9570*/  SHF.R.U32.HI R23, RZ, UR4, R5 ;  /* 0x00000004ff177c19 */ /* 0x000fc60008011605 */
[----:B------:R-:W-:Y:S02]  /*9580*/  IMAD.MOV.U32 R4, RZ, RZ, R18 ;  /* 0x000000ffff047224 */ /* 0x000fe400078e0012 */
[----:B------:R-:W-:Y:S01]  /*9590*/  IMAD.MOV.U32 R5, RZ, RZ, R23 ;  /* 0x000000ffff057224 */ /* 0x000fe200078e0017 */
[----:B-1----:R-:W-:Y:S06]  /*95a0*/  @!P1 BRA `(.L_x_305) ;  /* 0x0000000000289947 */ /* 0x002fec0003800000 */
[----:B------:R-:W-:Y:S02]  /*95b0*/  ULDC UR4, c[0x0][0x64c] ;  /* 0x0001930000047ab9 */ /* 0x000fe40000000800 */
[----:B------:R-:W-:-:S05]  /*95c0*/  IADD3 R5, P1, R18, UR4, RZ ;  /* 0x0000000412057c10 */ /* 0x000fca000ff3e0ff */
[----:B------:R-:W-:-:S04]  /*95d0*/  IMAD.X R23, RZ, RZ, R23, P1 ;  /* 0x000000ffff177224 */ /* 0x000fc800008e0617 */
[----:B------:R-:W-:-:S04]  /*95e0*/  IMAD.WIDE.U32 R6, R23, UR8, RZ ;  /* 0x0000000817067c25 */ /* 0x000fc8000f8e00ff */
[----:B------:R-:W-:-:S04]  /*95f0*/  IMAD.WIDE.U32 R6, P1, R5, UR9, R6 ;  /* 0x0000000905067c25 */ /* 0x000fc8000f820006 */
[----:B------:R-:W-:-:S04]  /*9600*/  IMAD.WIDE.U32 R4, R5, UR8, RZ ;  /* 0x0000000805047c25 */ /* 0x000fc8000f8e00ff */
[----:B------:R-:W-:Y:S01]  /*9610*/  IMAD.MOV.U32 R4, RZ, RZ, R7 ;  /* 0x000000ffff047224 */ /* 0x000fe200078e0007 */
[----:B------:R-:W-:Y:S01]  /*9620*/  IADD3 RZ, P3, R5, R6, RZ ;  /* 0x0000000605ff7210 */ /* 0x000fe20007f7e0ff */
[----:B------:R-:W-:-:S04]  /*9630*/  IMAD.X R5, RZ, RZ, RZ, P1 ;  /* 0x000000ffff057224 */ /* 0x000fc800008e06ff */
[----:B------:R-:W-:-:S08]  /*9640*/  IMAD.WIDE.U32.X R4, R23, UR9, R4, P3 ;  /* 0x0000000917047c25 */ /* 0x000fd000098e0404 */
.L_x_305:
[----:B------:R-:W-:Y:S01]  /*9650*/  ISETP.NE.AND P1, PT, R2, 0x1, PT ;  /* 0x000000010200780c */ /* 0x000fe20003f25270 */
[----:B------:R-:W-:Y:S01]  /*9660*/  ULDC UR4, c[0x0][0x648] ;  /* 0x0001920000047ab9 */ /* 0x000fe20000000800 */
[----:B------:R-:W-:Y:S01]  /*9670*/  LOP3.LUT R20, R20, UR17, RZ, 0xc0, !PT ;  /* 0x0000001114147c12 */ /* 0x000fe2000f8ec0ff */
[----:B------:R-:W-:Y:S01]  /*9680*/  IMAD.MOV R22, RZ, RZ, -R22 ;  /* 0x000000ffff167224 */ /* 0x000fe200078e0a16 */
[----:B------:R-:W-:Y:S01]  /*9690*/  SHF.R.U64 R5, R4, UR4, R5 ;  /* 0x0000000404057c19 */ /* 0x000fe20008001205 */
[----:B------:R-:W-:Y:S01]  /*96a0*/  ULDC UR4, c[0x0][0x638] ;  /* 0x00018e0000047ab9 */ /* 0x000fe20000000800 */
[----:B------:R-:W-:Y:S01]  /*96b0*/  LOP3.LUT R9, R9, UR16, RZ, 0xc0, !PT ;  /* 0x0000001009097c12 */ /* 0x000fe2000f8ec0ff */
[----:B------:R-:W-:Y:S01]  /*96c0*/  ULDC UR5, c[0x0][0x610] ;  /* 0x0001840000057ab9 */ /* 0x000fe20000000800 */
[----:B------:R-:W-:Y:S02]  /*96d0*/  IMAD.MOV.U32 R4, RZ, RZ, 0x1 ;  /* 0x00000001ff047424 */ /* 0x000fe400078e00ff */
[----:B------:R-:W-:-:S02]  /*96e0*/  IMAD.MOV R7, RZ, RZ, -R5 ;  /* 0x000000ffff077224 */ /* 0x000fc400078e0a05 */
[----:B------:R-:W-:Y:S02]  /*96f0*/  IMAD R20, R5, UR18, R20 ;  /* 0x0000001205147c24 */ /* 0x000fe4000f8e0214 */
[----:B0-----:R-:W-:Y:S02]  /*9700*/  @P1 IMAD R15, R21, R22, R14 ;  /* 0x00000016150f1224 */ /* 0x001fe400078e020e */
[----:B------:R-:W-:Y:S01]  /*9710*/  IMAD R18, R7, UR4, R18 ;  /* 0x0000000407127c24 */ /* 0x000fe2000f8e0212 */
[----:B------:R-:W-:Y:S01]  /*9720*/  ULDC UR4, c[0x0][0x600] ;  /* 0x0001800000047ab9 */ /* 0x000fe20000000800 */
[----:B------:R-:W-:Y:S02]  /*9730*/  IMAD R15, R20, UR5, R15 ;  /* 0x00000005140f7c24 */ /* 0x000fe4000f8e020f */
[----:B------:R-:W-:-:S05]  /*9740*/  IMAD R18, R18, UR4, R9 ;  /* 0x0000000412127c24 */ /* 0x000fca000f8e0209 */
[----:B------:R-:W-:Y:S02]  /*9750*/  SEL R9, R18, R15, !P1 ;  /* 0x0000000f12097207 */ /* 0x000fe40004800000 */
[----:B------:R-:W-:-:S07]  /*9760*/  SEL R7, R15, R18, !P1 ;  /* 0x000000120f077207 */ /* 0x000fce0004800000 */
.L_x_303:
[----:B------:R-:W-:Y:S05]  /*9770*/  BSYNC B1 ;  /* 0x0000000000017941 */ /* 0x000fea0003800000 */
.L_x_302:
[----:B------:R-:W-:-:S13]  /*9780*/  LOP3.LUT P1, RZ, R4, 0xff, RZ, 0xc0, !PT ;  /* 0x000000ff04ff7812 */ /* 0x000fda000782c0ff */
[----:B------:R-:W-:Y:S05]  /*9790*/  @P1 BRA `(.L_x_306) ;  /* 0xfffffff4004c1947 */ /* 0x000fea000383ffff */
[----:B------:R-:W-:Y:S05]  /*97a0*/  BSYNC B0 ;  /* 0x0000000000007941 */ /* 0x000fea0003800000 */
.L_x_294:
[----:B------:R-:W-:-:S03]  /*97b0*/  UMOV UR4, 0xffffffff ;  /* 0xffffffff00047882 */ /* 0x000fc60000000000 */
[----:B------:R-:W-:Y:S05]  /*97c0*/  BRA.DIV UR4, `(.L_x_307) ;  /* 0x0000000204f07947 */ /* 0x000fea000b800000 */
[----:B------:R-:W-:-:S13]  /*97d0*/  ELECT P6, URZ, PT ;  /* 0x00000000003f782f */ /* 0x000fda00038c0000 */
.L_x_320:
[----:B------:R-:W-:Y:S04]  /*97e0*/  BSSY B0, `(.L_x_308) ;  /* 0x0000022000007945 */ /* 0x000fe80003800000 */
[----:B------:R-:W-:Y:S05]  /*97f0*/  @!P6 BRA `(.L_x_309) ;  /* 0x000000000080e947 */ /* 0x000fea0003800000 */
[----:B------:R-:W-:-:S04]  /*9800*/  LOP3.LUT R19, R19, 0x2, RZ, 0xfc, !PT ;  /* 0x0000000213137812 */ /* 0x000fc800078efcff */
[----:B------:R-:W-:-:S13]  /*9810*/  ISETP.NE.AND P0, PT, R19, 0x3, PT ;  /* 0x000000031300780c */ /* 0x000fda0003f05270 */
[----:B------:R-:W-:Y:S05]  /*9820*/  @!P0 BRA `(.L_x_310) ;  /* 0x0000000000048947 */ /* 0x000fea0003800000 */
[----:B------:R-:W-:Y:S01]  /*9830*/  BPT.TRAP 0x1 ;  /* 0x000000040000795c */ /* 0x000fe20000300000 */
.L_x_310:
[----:B------:R-:W0:Y:S01]  /*9840*/  S2R R3, SR_CgaCtaId ;  /* 0x0000000000037919 */ /* 0x000e220000008800 */
[----:B------:R-:W-:-:S04]  /*9850*/  MOV R2, 0x400 ;  /* 0x0000040000027802 */ /* 0x000fc80000000f00 */
[----:B0-----:R-:W-:Y:S02]  /*9860*/  LEA R3, R3, R2, 0x18 ;  /* 0x0000000203037211 */ /* 0x001fe400078ec0ff */
[----:B------:R-:W-:-:S03]  /*9870*/  SHF.L.U32 R2, R0, 0x1f, RZ ;  /* 0x0000001f00027819 */ /* 0x000fc600000006ff */
[----:B------:R-:W-:-:S04]  /*9880*/  VIADD R3, R3, 0x18 ;  /* 0x0000001803037836 */ /* 0x000fc80000000000 */
[C---:B------:R-:W-:Y:S02]  /*9890*/  IMAD R7, R12.reuse, 0x8, R3 ;  /* 0x000000080c077824 */ /* 0x040fe400078e0203 */
[----:B------:R-:W-:Y:S02]  /*98a0*/  VIADD R12, R12, 0x1 ;  /* 0x000000010c0c7836 */ /* 0x000fe40000000000 */
[----:B------:R-:W0:Y:S03]  /*98b0*/  SYNCS.PHASECHK.TRANS64.TRYWAIT P0, [R7+URZ], R2 ;  /* 0x00000002070075a7 */ /* 0x000e26000800017f */
[----:B------:R-:W-:-:S04]  /*98c0*/  ISETP.NE.AND P1, PT, R12, 0x3, PT ;  /* 0x000000030c00780c */ /* 0x000fc80003f25270 */
[----:B------:R-:W-:Y:S02]  /*98d0*/  SEL R5, RZ, 0x1, P1 ;  /* 0x00000001ff057807 */ /* 0x000fe40000800000 */
[----:B------:R-:W-:Y:S02]  /*98e0*/  SEL R12, R12, RZ, P1 ;  /* 0x000000ff0c0c7207 */ /* 0x000fe40000800000 */
[----:B------:R-:W-:-:S03]  /*98f0*/  LOP3.LUT R5, R0, R5, RZ, 0x3c, !PT ;  /* 0x0000000500057212 */ /* 0x000fc600078e3cff */
[----:B------:R-:W-:Y:S01]  /*9900*/  IMAD R9, R12, 0x8, R3 ;  /* 0x000000080c097824 */ /* 0x000fe200078e0203 */
[----:B------:R-:W-:Y:S01]  /*9910*/  SHF.L.U32 R4, R5, 0x1f, RZ ;  /* 0x0000001f05047819 */ /* 0x000fe200000006ff */
[----:B0-----:R-:W-:Y:S06]  /*9920*/  @!P0 BRA `(.L_x_311) ;  /* 0x0000000000b88947 */ /* 0x001fec0003800000 */
.L_x_321:
[----:B------:R-:W1:Y:S01]  /*9930*/  SYNCS.PHASECHK.TRANS64.TRYWAIT P0, [R9+URZ], R4 ;  /* 0x00000004090075a7 */ /* 0x000e62000800017f */
[----:B------:R-:W-:-:S05]  /*9940*/  VIADD R0, R12, 0x1 ;  /* 0x000000010c007836 */ /* 0x000fca0000000000 */
[----:B------:R-:W-:-:S04]  /*9950*/  ISETP.NE.AND P1, PT, R0, 0x3, PT ;  /* 0x000000030000780c */ /* 0x000fc80003f25270 */
[----:B0-----:R-:W-:Y:S02]  /*9960*/  SEL R2, RZ, 0x1, P1 ;  /* 0x00000001ff027807 */ /* 0x001fe40000800000 */
[----:B------:R-:W-:Y:S02]  /*9970*/  SEL R0, R0, RZ, P1 ;  /* 0x000000ff00007207 */ /* 0x000fe40000800000 */
[----:B------:R-:W-:Y:S01]  /*9980*/  LOP3.LUT R2, R5, R2, RZ, 0x3c, !PT ;  /* 0x0000000205027212 */ /* 0x000fe200078e3cff */
[----:B-1----:R-:W-:Y:S06]  /*9990*/  @!P0 BRA `(.L_x_312) ;  /* 0x0000000000b08947 */ /* 0x002fec0003800000 */
.L_x_322:
[----:B------:R-:W-:Y:S01]  /*99a0*/  IMAD R3, R0, 0x8, R3 ;  /* 0x0000000800037824 */ /* 0x000fe200078e0203 */
[----:B------:R-:W-:-:S07]  /*99b0*/  SHF.L.U32 R0, R2, 0x1f, RZ ;  /* 0x0000001f02007819 */ /* 0x000fce00000006ff */
.L_x_313:
[----:B-1----:R1:W2:Y:S02]  /*99c0*/  SYNCS.PHASECHK.TRANS64.TRYWAIT P0, [R3+URZ], R0 ;  /* 0x00000000030075a7 */ /* 0x0022a4000800017f */
[----:B--2---:R-:W-:Y:S05]  /*99d0*/  @!P0 NANOSLEEP.SYNCS 0x989680 ;  /* 0x009896800000895d */ /* 0x004fea0003900000 */
[----:B------:R-:W2:Y:S02]  /*99e0*/  @!P0 SYNCS.PHASECHK.TRANS64 P0, [R3+URZ], R0 ;  /* 0x00000000030085a7 */ /* 0x000ea4000800007f */
[----:B--2---:R-:W-:Y:S05]  /*99f0*/  @!P0 BRA `(.L_x_313) ;  /* 0xfffffffc00f08947 */ /* 0x004fea000383ffff */
.L_x_309:
[----:B------:R-:W-:Y:S05]  /*9a00*/  BSYNC B0 ;  /* 0x0000000000007941 */ /* 0x000fea0003800000 */
.L_x_308:
[----:B------:R-:W-:Y:S05]  /*9a10*/  EXIT ;  /* 0x000000000000794d */ /* 0x000fea0003800000 */
.L_x_17:
[----:B----4-:R4:W0:Y:S02]  /*9a20*/  SYNCS.PHASECHK.TRANS64.TRYWAIT P1, [R3+URZ], R0 ;  /* 0x00000000030075a7 */ /* 0x010824000802017f */
[----:B0-----:R-:W-:Y:S05]  /*9a30*/  @!P1 NANOSLEEP.SYNCS 0x989680 ;  /* 0x009896800000995d */ /* 0x001fea0003900000 */
[----:B------:R-:W0:Y:S02]  /*9a40*/  @!P1 SYNCS.PHASECHK.TRANS64 P1, [R3+URZ], R0 ;  /* 0x00000000030095a7 */ /* 0x000e24000802007f */
[----:B0-----:R-:W-:Y:S05]  /*9a50*/  @!P1 BRA `(.L_x_17) ;  /* 0xfffffffc00f09947 */ /* 0x001fea000383ffff */
[----:B------:R-:W-:Y:S05]  /*9a60*/  BRA `(.L_x_16) ;  /* 0xffffff7400f47947 */ /* 0x000fea000383ffff */
.L_x_22:
[----:B-1----:R1:W3:Y:S02]  /*9a70*/  SYNCS.PHASECHK.TRANS64.TRYWAIT P1, [R5+URZ], R4 ;  /* 0x00000004050075a7 */ /* 0x0022e4000802017f */
[----:B---3--:R-:W-:Y:S05]  /*9a80*/  @!P1 NANOSLEEP.SYNCS 0x989680 ;  /* 0x009896800000995d */ /* 0x008fea0003900000 */
[----:B------:R-:W3:Y:S02]  /*9a90*/  @!P1 SYNCS.PHASECHK.TRANS64 P1, [R5+URZ], R4 ;  /* 0x00000004050095a7 */ /* 0x000ee4000802007f */
[----:B---3--:R-:W-:Y:S05]  /*9aa0*/  @!P1 BRA `(.L_x_22) ;  /* 0xfffffffc00f09947 */ /* 0x008fea000383ffff */
[----:B------:R-:W-:Y:S05]  /*9ab0*/  BRA `(.L_x_21) ;  /* 0xffffff7800a47947 */ /* 0x000fea000383ffff */
.L_x_295:
[----:B------:R-:W-:Y:S01]  /*9ac0*/  BSSY B1, `(.L_x_314) ;  /* 0x0000006000017945 */ /* 0x000fe20003800000 */
[----:B------:R-:W-:-:S07]  /*9ad0*/  IMAD.MOV.U32 R15, RZ, RZ, -0x1 ;  /* 0xffffffffff0f7424 */ /* 0x000fce00078e00ff */
[----:B------:R-:W-:Y:S05]  /*9ae0*/  WARPSYNC.COLLECTIVE R15, `(.L_x_315) ;  /* 0x000000000f0c7348 */ /* 0x000fea0003c00000 */
[----:B------:R-:W-:Y:S02]  /*9af0*/  ELECT P6, UR62, PT ;  /* 0x00000000003e782f */ /* 0x000fe400038c0000 */
[----:B------:R-:W-:Y:S01]  /*9b00*/  MOV R14, UR62 ;  /* 0x0000003e000e7c02 */ /* 0x000fe20008000f00 */
[----:B------:R-:W-:Y:S10]  /*9b10*/  ENDCOLLECTIVE ;  /* 0x000000000000791b */ /* 0x000ff40003800000 */
.L_x_315:
[----:B------:R-:W-:Y:S05]  /*9b20*/  BSYNC B1 ;  /* 0x0000000000017941 */ /* 0x000fea0003800000 */
.L_x_314:
[----:B------:R-:W-:Y:S05]  /*9b30*/  BRA `(.L_x_316) ;  /* 0xfffffff000707947 */ /* 0x000fea000383ffff */
.L_x_298:
[----:B0-----:R0:W1:Y:S02]  /*9b40*/  SYNCS.PHASECHK.TRANS64.TRYWAIT P1, [R14+URZ+0x18], R7 ;  /* 0x000018070e0075a7 */ /* 0x001064000802017f */
[----:B-1----:R-:W-:Y:S05]  /*9b50*/  @!P1 NANOSLEEP.SYNCS 0x989680 ;  /* 0x009896800000995d */ /* 0x002fea0003900000 */
[----:B------:R-:W1:Y:S02]  /*9b60*/  @!P1 SYNCS.PHASECHK.TRANS64 P1, [R14+URZ+0x18], R7 ;  /* 0x000018070e0095a7 */ /* 0x000e64000802007f */
[----:B-1----:R-:W-:Y:S05]  /*9b70*/  @!P1 BRA `(.L_x_298) ;  /* 0xfffffffc00f09947 */ /* 0x002fea000383ffff */
[----:B------:R-:W-:Y:S05]  /*9b80*/  BRA `(.L_x_317) ;  /* 0xfffffff000a47947 */ /* 0x000fea000383ffff */
.L_x_307:
[----:B------:R-:W-:Y:S01]  /*9b90*/  BSSY B0, `(.L_x_318) ;  /* 0x0000006000007945 */ /* 0x000fe20003800000 */
[----:B------:R-:W-:-:S07]  /*9ba0*/  IMAD.MOV.U32 R15, RZ, RZ, -0x1 ;  /* 0xffffffffff0f7424 */ /* 0x000fce00078e00ff */
[----:B------:R-:W-:Y:S05]  /*9bb0*/  WARPSYNC.COLLECTIVE R15, `(.L_x_319) ;  /* 0x000000000f0c7348 */ /* 0x000fea0003c00000 */
[----:B------:R-:W-:Y:S02]  /*9bc0*/  ELECT P6, UR62, PT ;  /* 0x00000000003e782f */ /* 0x000fe400038c0000 */
[----:B------:R-:W-:Y:S01]  /*9bd0*/  MOV R14, UR62 ;  /* 0x0000003e000e7c02 */ /* 0x000fe20008000f00 */
[----:B------:R-:W-:Y:S10]  /*9be0*/  ENDCOLLECTIVE ;  /* 0x000000000000791b */ /* 0x000ff40003800000 */
.L_x_319:
[----:B------:R-:W-:Y:S05]  /*9bf0*/  BSYNC B0 ;  /* 0x0000000000007941 */ /* 0x000fea0003800000 */
.L_x_318:
[----:B------:R-:W-:Y:S05]  /*9c00*/  BRA `(.L_x_320) ;  /* 0xfffffff800f47947 */ /* 0x000fea000383ffff */
.L_x_311:
[----:B0-----:R0:W1:Y:S02]  /*9c10*/  SYNCS.PHASECHK.TRANS64.TRYWAIT P0, [R7+URZ], R2 ;  /* 0x00000002070075a7 */ /* 0x001064000800017f */
[----:B-1----:R-:W-:Y:S05]  /*9c20*/  @!P0 NANOSLEEP.SYNCS 0x989680 ;  /* 0x009896800000895d */ /* 0x002fea0003900000 */
[----:B------:R-:W1:Y:S02]  /*9c30*/  @!P0 SYNCS.PHASECHK.TRANS64 P0, [R7+URZ], R2 ;  /* 0x00000002070085a7 */ /* 0x000e64000800007f */
[----:B-1----:R-:W-:Y:S05]  /*9c40*/  @!P0 BRA `(.L_x_311) ;  /* 0xfffffffc00f08947 */ /* 0x002fea000383ffff */
[----:B------:R-:W-:Y:S05]  /*9c50*/  BRA `(.L_x_321) ;  /* 0xfffffffc00347947 */ /* 0x000fea000383ffff */
.L_x_312:
[----:B0-----:R0:W1:Y:S02]  /*9c60*/  SYNCS.PHASECHK.TRANS64.TRYWAIT P0, [R9+URZ], R4 ;  /* 0x00000004090075a7 */ /* 0x001064000800017f */
[----:B-1----:R-:W-:Y:S05]  /*9c70*/  @!P0 NANOSLEEP.SYNCS 0x989680 ;  /* 0x009896800000895d */ /* 0x002fea0003900000 */
[----:B------:R-:W1:Y:S02]  /*9c80*/  @!P0 SYNCS.PHASECHK.TRANS64 P0, [R9+URZ], R4 ;  /* 0x00000004090085a7 */ /* 0x000e64000800007f */
[----:B-1----:R-:W-:Y:S05]  /*9c90*/  @!P0 BRA `(.L_x_312) ;  /* 0xfffffffc00f08947 */ /* 0x002fea000383ffff */
[----:B------:R-:W-:Y:S05]  /*9ca0*/  BRA `(.L_x_322) ;  /* 0xfffffffc003c7947 */ /* 0x000fea000383ffff */
.L_x_323:
[----:B------:R-:W-:-:S00]  /*9cb0*/  BRA `(.L_x_323) ;  /* 0xfffffffc00fc7947 */ /* 0x000fc0000383ffff */
[----:B------:R-:W-:-:S00]  /*9cc0*/  NOP ;  /* 0x0000000000007918 */ /* 0x000fc00000000000 */
        /* <DEDUP_REMOVED lines=11> */
.L_x_324:


//--------------------- .nv.global.init           --------------------------
	.section	.nv.global.init,"aw",@progbits
.nv.global.init:
	.type		$str$22,@object
	.size		$str$22,($str$23 - $str$22)
$str$22:
        /*0000*/ 	.byte	0x6b, 0x5f, 0x74, 0x69, 0x6c, 0x65, 0x5f, 0x63, 0x6f, 0x75, 0x6e, 0x74, 0x20, 0x3e, 0x3d, 0x20
        /*0010*/ 	.byte	0x31, 0x00
	.type		$str$23,@object
	.size		$str$23,(__unnamed_1 - $str$23)
$str$23:
        /*0012*/ 	.byte	0x2f, 0x74, 0x6d, 0x70, 0x2f, 0x63, 0x75, 0x74, 0x6c, 0x61, 0x73, 0x73, 0x5f, 0x73, 0x77, 0x65
        /*0022*/ 	.byte	0x65, 0x70, 0x5f, 0x73, 0x72, 0x63, 0x2f, 0x69, 0x6e, 0x63, 0x6c, 0x75, 0x64, 0x65, 0x2f, 0x63
        /*0032*/ 	.byte	0x75, 0x74, 0x6c, 0x61, 0x73, 0x73, 0x2f, 0x67, 0x65, 0x6d, 0x6d, 0x2f, 0x63, 0x6f, 0x6c, 0x6c
        /*0042*/ 	.byte	0x65, 0x63, 0x74, 0x69, 0x76, 0x65, 0x2f, 0x73, 0x6d, 0x39, 0x30, 0x5f, 0x6d, 0x6d, 0x61, 0x5f
        /*0052*/ 	.byte	0x74, 0x6d, 0x61, 0x5f, 0x67, 0x6d, 0x6d, 0x61, 0x5f, 0x73, 0x73, 0x5f, 0x77, 0x61, 0x72, 0x70
        /*0062*/ 	.byte	0x73, 0x70, 0x65, 0x63, 0x69, 0x61, 0x6c, 0x69, 0x7a, 0x65, 0x64, 0x2e, 0x68, 0x70, 0x70, 0x00
	.type		__unnamed_1,@object
	.size		__unnamed_1,(.L_0 - __unnamed_1)
__unnamed_1:
        /*0072*/ 	.byte	0x76, 0x6f, 0x69, 0x64, 0x20, 0x63, 0x75, 0x74, 0x6c, 0x61, 0x73, 0x73, 0x3a, 0x3a, 0x67, 0x65
        /* <DEDUP_REMOVED lines=172> */
.L_0:


//--------------------- .nv.shared._ZN7cutlass13device_kernelINS_4gemm6kernel13GemmUniversalIN4cute5tupleIJiiiiEEENS1_10collective13CollectiveMmaINS1_34MainloopSm90TmaGmmaWarpSpecializedILi3ENS5_IJNS4_1CILi1EEESB_SB_EEENS1_35KernelTmaWarpSpecializedCooperativeEEENS5_IJNSA_ILi128EEENSA_ILi256EEENSA_ILi64EEEEEEaNS5_IJlSB_lEEEaSJ_NS4_8TiledMMAINS4_8MMA_AtomIJNS4_4SM904GMMA27MMA_64x256x32_S32S8S8_SS_TNEEEENS4_6LayoutINS5_IJNSA_ILi2EEESB_SB_EEENS5_IJSB_NSA_ILi0EEEST_EEEEENS5_IJNS4_10UnderscoreESW_SW_EEEEENS4_13SM90_TMA_LOADENS4_14ComposedLayoutINS4_7SwizzleILi2ELi4ELi3EEENS4_18smem_ptr_flag_bitsILi8EEENSQ_INS5_IJNSA_ILi8EEESH_EEENS5_IJSH_SB_EEEEEEEvNS4_8identityESZ_S19_vS1A_EENS_8epilogue10collective6detail29Sm90TmaWarpSpecializedAdapterINS1D_15DefaultEpilogueIaSJ_SJ_NS1C_6thread17LinearCombinationIaLi1EiiLNS1H_9ScaleType4KindE0ELNS_15FloatRoundStyleE2EaEENS1_15EpilogueDefaultEEEEEvvEEEEvNT_6ParamsE --------------------------
	.section	.nv.shared._ZN7cutlass13device_kernelINS_4gemm6kernel13GemmUniversalIN4cute5tupleIJiiiiEEENS1_10collective13CollectiveMmaINS1_34MainloopSm90TmaGmmaWarpSpecializedILi3ENS5_IJNS4_1CILi1EEESB_SB_EEENS1_35KernelTmaWarpSpecializedCooperativeEEENS5_IJNSA_ILi128EEENSA_ILi256EEENSA_ILi64EEEEEEaNS5_IJlSB_lEEEaSJ_NS4_8TiledMMAINS4_8MMA_AtomIJNS4_4SM904GMMA27MMA_64x256x32_S32S8S8_SS_TNEEEENS4_6LayoutINS5_IJNSA_ILi2EEESB_SB_EEENS5_IJSB_NSA_ILi0EEEST_EEEEENS5_IJNS4_10UnderscoreESW_SW_EEEEENS4_13SM90_TMA_LOADENS4_14ComposedLayoutINS4_7SwizzleILi2ELi4ELi3EEENS4_18smem_ptr_flag_bitsILi8EEENSQ_INS5_IJNSA_ILi8EEESH_EEENS5_IJSH_SB_EEEEEEEvNS4_8identityESZ_S19_vS1A_EENS_8epilogue10collective6detail29Sm90TmaWarpSpecializedAdapterINS1D_15DefaultEpilogueIaSJ_SJ_NS1C_6thread17LinearCombinationIaLi1EiiLNS1H_9ScaleType4KindE0ELNS_15FloatRoundStyleE2EaEENS1_15EpilogueDefaultEEEEEvvEEEEvNT_6ParamsE,"aw",@nobits
	.sectionflags	@""
	.align	16
	.zero		1024


//--------------------- .nv.shared.reserved.0     --------------------------
	.section	.nv.shared.reserved.0,"aw",@nobits
	.weak		__nv_reservedSMEM_offset_0_alias
	.size		__nv_reservedSMEM_offset_0_alias, 0, 0
	.other		__nv_reservedSMEM_offset_0_alias,@"STO_CUDA_RESERVED_SHARED STV_DEFAULT"
__nv_reservedSMEM_offset_0_alias:
	.zero		0


//--------------------- .nv.global                --------------------------
	.section	.nv.global,"aw",@nobits
.nv.global:
	.type		_ZN40_INTERNAL_c554c4d1_4_k_cu_2e65df52_216004cute1_E,@object
	.size		_ZN40_INTERNAL_c554c4d1_4_k_cu_2e65df52_216004cute1_E,(_ZN40_INTERNAL_c554c4d1_4_k_cu_2e65df52_216004cuda3std3__45__cpo6cbeginE - _ZN40_INTERNAL_c554c4d1_4_k_cu_2e65df52_216004cute1_E)
_ZN40_INTERNAL_c554c4d1_4_k_cu_2e65df52_216004cute1_E:
	.zero		1
	.type		_ZN40_INTERNAL_c554c4d1_4_k_cu_2e65df52_216004cuda3std3__45__cpo6cbeginE,@object
	.size		_ZN40_INTERNAL_c554c4d1_4_k_cu_2e65df52_216004cuda3std3__45__cpo6cbeginE,(_ZN40_INTERNAL_c554c4d1_4_k_cu_2e65df52_216004cuda3std3__48in_placeE - _ZN40_INTERNAL_c554c4d1_4_k_cu_2e65df52_216004cuda3std3__45__cpo6cbeginE)
_ZN40_INTERNAL_c554c4d1_4_k_cu_2e65df52_216004cuda3std3__45__cpo6cbeginE:
	.zero		1
	.type		_ZN40_INTERNAL_c554c4d1_4_k_cu_2e65df52_216004cuda3std3__48in_placeE,@object
	.size		_ZN40_INTERNAL_c554c4d1_4_k_cu_2e65df52_216004cuda3std3__48in_placeE,(_ZN40_INTERNAL_c554c4d1_4_k_cu_2e65df52_216004cuda3std6ranges3__45__cpo9iter_moveE - _ZN40_INTERNAL_c554c4d1_4_k_cu_2e65df52_216004cuda3std3__48in_placeE)
_ZN40_INTERNAL_c554c4d1_4_k_cu_2e65df52_216004cuda3std3__48in_placeE:
	.zero		1
	.type		_ZN40_INTERNAL_c554c4d1_4_k_cu_2e65df52_216004cuda3std6ranges3__45__cpo9iter_moveE,@object
	.size		_ZN40_INTERNAL_c554c4d1_4_k_cu_2e65df52_216004cuda3std6ranges3__45__cpo9iter_moveE,(_ZN40_INTERNAL_c554c4d1_4_k_cu_2e65df52_216004cuda3std3__45__cpo5beginE - _ZN40_INTERNAL_c554c4d1_4_k_cu_2e65df52_216004cuda3std6ranges3__45__cpo9iter_moveE)
_ZN40_INTERNAL_c554c4d1_4_k_cu_2e65df52_216004cuda3std6ranges3__45__cpo9iter_moveE:
	.zero		1
	.type		_ZN40_INTERNAL_c554c4d1_4_k_cu_2e65df52_216004cuda3std3__45__cpo5beginE,@object
	.size		_ZN40_INTERNAL_c554c4d1_4_k_cu_2e65df52_216004cuda3std3__45__cpo5beginE,(_ZN40_INTERNAL_c554c4d1_4_k_cu_2e65df52_216004cuda3std3__442_GLOBAL__N__c554c4d1_4_k_cu_2e65df52_216006ignoreE - _ZN40_INTERNAL_c554c4d1_4_k_cu_2e65df52_216004cuda3std3__45__cpo5beginE)
_ZN40_INTERNAL_c554c4d1_4_k_cu_2e65df52_216004cuda3std3__45__cpo5beginE:
	.zero		1
	.type		_ZN40_INTERNAL_c554c4d1_4_k_cu_2e65df52_216004cuda3std3__442_GLOBAL__N__c554c4d1_4_k_cu_2e65df52_216006ignoreE,@object
	.size		_ZN40_INTERNAL_c554c4d1_4_k_cu_2e65df52_216004cuda3std3__442_GLOBAL__N__c554c4d1_4_k_cu_2e65df52_216006ignoreE,(_ZN40_INTERNAL_c554c4d1_4_k_cu_2e65df52_216004cute7productE - _ZN40_INTERNAL_c554c4d1_4_k_cu_2e65df52_216004cuda3std3__442_GLOBAL__N__c554c4d1_4_k_cu_2e65df52_216006ignoreE)
_ZN40_INTERNAL_c554c4d1_4_k_cu_2e65df52_216004cuda3std3__442_GLOBAL__N__c554c4d1_4_k_cu_2e65df52_216006ignoreE:
	.zero		1
	.type		_ZN40_INTERNAL_c554c4d1_4_k_cu_2e65df52_216004cute7productE,@object
	.size		_ZN40_INTERNAL_c554c4d1_4_k_cu_2e65df52_216004cute7productE,(_ZN40_INTERNAL_c554c4d1_4_k_cu_2e65df52_216004cuda3std3__45__cpo3endE - _ZN40_INTERNAL_c554c4d1_4_k_cu_2e65df52_216004cute7productE)
_ZN40_INTERNAL_c554c4d1_4_k_cu_2e65df52_216004cute7productE:
	.zero		1
	.type		_ZN40_INTERNAL_c554c4d1_4_k_cu_2e65df52_216004cuda3std3__45__cpo3endE,@object
	.size		_ZN40_INTERNAL_c554c4d1_4_k_cu_2e65df52_216004cuda3std3__45__cpo3endE,(_ZN40_INTERNAL_c554c4d1_4_k_cu_2e65df52_216004cuda3std3__419piecewise_constructE - _ZN40_INTERNAL_c554c4d1_4_k_cu_2e65df52_216004cuda3std3__45__cpo3endE)
_ZN40_INTERNAL_c554c4d1_4_k_cu_2e65df52_216004cuda3std3__45__cpo3endE:
	.zero		1
	.type		_ZN40_INTERNAL_c554c4d1_4_k_cu_2e65df52_216004cuda3std3__419piecewise_constructE,@object
	.size		_ZN40_INTERNAL_c554c4d1_4_k_cu_2e65df52_216004cuda3std3__419piecewise_constructE,(_ZN40_INTERNAL_c554c4d1_4_k_cu_2e65df52_216004cuda3std3__45__cpo4cendE - _ZN40_INTERNAL_c554c4d1_4_k_cu_2e65df52_216004cuda3std3__419piecewise_constructE)
_ZN40_INTERNAL_c554c4d1_4_k_cu_2e65df52_216004cuda3std3__419piecewise_constructE:
	.zero		1
	.type		_ZN40_INTERNAL_c554c4d1_4_k_cu_2e65df52_216004cuda3std3__45__cpo4cendE,@object
	.size		_ZN40_INTERNAL_c554c4d1_4_k_cu_2e65df52_216004cuda3std3__45__cpo4cendE,(_ZN40_INTERNAL_c554c4d1_4_k_cu_2e65df52_216004cuda3std6ranges3__45__cpo4swapE - _ZN40_INTERNAL_c554c4d1_4_k_cu_2e65df52_216004cuda3std3__45__cpo4cendE)
_ZN40_INTERNAL_c554c4d1_4_k_cu_2e65df52_216004cuda3std3__45__cpo4cendE:
	.zero		1
	.type		_ZN40_INTERNAL_c554c4d1_4_k_cu_2e65df52_216004cuda3std6ranges3__45__cpo4swapE,@object
	.size		_ZN40_INTERNAL_c554c4d1_4_k_cu_2e65df52_216004cuda3std6ranges3__45__cpo4swapE,(.L_8 - _ZN40_INTERNAL_c554c4d1_4_k_cu_2e65df52_216004cuda3std6ranges3__45__cpo4swapE)
_ZN40_INTERNAL_c554c4d1_4_k_cu_2e65df52_216004cuda3std6ranges3__45__cpo4swapE:
	.zero		1
.L_8:


//--------------------- .nv.constant0._ZN7cutlass13device_kernelINS_4gemm6kernel13GemmUniversalIN4cute5tupleIJiiiiEEENS1_10collective13CollectiveMmaINS1_34MainloopSm90TmaGmmaWarpSpecializedILi3ENS5_IJNS4_1CILi1EEESB_SB_EEENS1_35KernelTmaWarpSpecializedCooperativeEEENS5_IJNSA_ILi128EEENSA_ILi256EEENSA_ILi64EEEEEEaNS5_IJlSB_lEEEaSJ_NS4_8TiledMMAINS4_8MMA_AtomIJNS4_4SM904GMMA27MMA_64x256x32_S32S8S8_SS_TNEEEENS4_6LayoutINS5_IJNSA_ILi2EEESB_SB_EEENS5_IJSB_NSA_ILi0EEEST_EEEEENS5_IJNS4_10UnderscoreESW_SW_EEEEENS4_13SM90_TMA_LOADENS4_14ComposedLayoutINS4_7SwizzleILi2ELi4ELi3EEENS4_18smem_ptr_flag_bitsILi8EEENSQ_INS5_IJNSA_ILi8EEESH_EEENS5_IJSH_SB_EEEEEEEvNS4_8identityESZ_S19_vS1A_EENS_8epilogue10collective6detail29Sm90TmaWarpSpecializedAdapterINS1D_15DefaultEpilogueIaSJ_SJ_NS1C_6thread17LinearCombinationIaLi1EiiLNS1H_9ScaleType4KindE0ELNS_15FloatRoundStyleE2EaEENS1_15EpilogueDefaultEEEEEvvEEEEvNT_6ParamsE --------------------------
	.section	.nv.constant0._ZN7cutlass13device_kernelINS_4gemm6kernel13GemmUniversalIN4cute5tupleIJiiiiEEENS1_10collective13CollectiveMmaINS1_34MainloopSm90TmaGmmaWarpSpecializedILi3ENS5_IJNS4_1CILi1EEESB_SB_EEENS1_35KernelTmaWarpSpecializedCooperativeEEENS5_IJNSA_ILi128EEENSA_ILi256EEENSA_ILi64EEEEEEaNS5_IJlSB_lEEEaSJ_NS4_8TiledMMAINS4_8MMA_AtomIJNS4_4SM904GMMA27MMA_64x256x32_S32S8S8_SS_TNEEEENS4_6LayoutINS5_IJNSA_ILi2EEESB_SB_EEENS5_IJSB_NSA_ILi0EEEST_EEEEENS5_IJNS4_10UnderscoreESW_SW_EEEEENS4_13SM90_TMA_LOADENS4_14ComposedLayoutINS4_7SwizzleILi2ELi4ELi3EEENS4_18smem_ptr_flag_bitsILi8EEENSQ_INS5_IJNSA_ILi8EEESH_EEENS5_IJSH_SB_EEEEEEEvNS4_8identityESZ_S19_vS1A_EENS_8epilogue10collective6detail29Sm90TmaWarpSpecializedAdapterINS1D_15DefaultEpilogueIaSJ_SJ_NS1C_6thread17LinearCombinationIaLi1EiiLNS1H_9ScaleType4KindE0ELNS_15FloatRoundStyleE2EaEENS1_15EpilogueDefaultEEEEEvvEEEEvNT_6ParamsE,"a",@progbits
	.sectionflags	@""
	.align	4
.nv.constant0._ZN7cutlass13device_kernelINS_4gemm6kernel13GemmUniversalIN4cute5tupleIJiiiiEEENS1_10collective13CollectiveMmaINS1_34MainloopSm90TmaGmmaWarpSpecializedILi3ENS5_IJNS4_1CILi1EEESB_SB_EEENS1_35KernelTmaWarpSpecializedCooperativeEEENS5_IJNSA_ILi128EEENSA_ILi256EEENSA_ILi64EEEEEEaNS5_IJlSB_lEEEaSJ_NS4_8TiledMMAINS4_8MMA_AtomIJNS4_4SM904GMMA27MMA_64x256x32_S32S8S8_SS_TNEEEENS4_6LayoutINS5_IJNSA_ILi2EEESB_SB_EEENS5_IJSB_NSA_ILi0EEEST_EEEEENS5_IJNS4_10UnderscoreESW_SW_EEEEENS4_13SM90_TMA_LOADENS4_14ComposedLayoutINS4_7SwizzleILi2ELi4ELi3EEENS4_18smem_ptr_flag_bitsILi8EEENSQ_INS5_IJNSA_ILi8EEESH_EEENS5_IJSH_SB_EEEEEEEvNS4_8identityESZ_S19_vS1A_EENS_8epilogue10collective6detail29Sm90TmaWarpSpecializedAdapterINS1D_15DefaultEpilogueIaSJ_SJ_NS1C_6thread17LinearCombinationIaLi1EiiLNS1H_9ScaleType4KindE0ELNS_15FloatRoundStyleE2EaEENS1_15EpilogueDefaultEEEEEvvEEEEvNT_6ParamsE:
	.zero		1664


//--------------------- SYMBOLS --------------------------

	.type		.nv.reservedSmem.offset0,@object
	.size		.nv.reservedSmem.offset0,0x4
	.type		__assertfail,@function
